//
// Generated by NVIDIA NVVM Compiler
//
// Compiler Build ID: CL-36424714
// Cuda compilation tools, release 13.0, V13.0.88
// Based on NVVM 20.0.0
//

.version 9.0
.target sm_100
.address_size 64

	// .globl	compute_forces_kernel

.visible .entry compute_forces_kernel(
	.param .u64 .ptr .align 1 compute_forces_kernel_param_0,
	.param .u32 compute_forces_kernel_param_1,
	.param .f32 compute_forces_kernel_param_2,
	.param .f32 compute_forces_kernel_param_3,
	.param .f32 compute_forces_kernel_param_4,
	.param .f32 compute_forces_kernel_param_5
)
{
	.reg .pred 	%p<42>;
	.reg .b32 	%r<72>;
	.reg .b32 	%f<408>;
	.reg .b64 	%rd<32>;

	ld.param.u64 	%rd5, [compute_forces_kernel_param_0];
	ld.param.u32 	%r17, [compute_forces_kernel_param_1];
	ld.param.f32 	%f148, [compute_forces_kernel_param_2];
	ld.param.f32 	%f150, [compute_forces_kernel_param_4];
	cvta.to.global.u64 	%rd1, %rd5;
	mov.u32 	%r18, %ctaid.x;
	mov.u32 	%r19, %ntid.x;
	mov.u32 	%r20, %tid.x;
	mad.lo.s32 	%r1, %r18, %r19, %r20;
	setp.ge.s32 	%p1, %r1, %r17;
	@%p1 bra 	$L__BB0_50;
	mul.wide.s32 	%rd6, %r1, 164;
	add.s64 	%rd7, %rd1, %rd6;
	add.s64 	%rd2, %rd7, 24;
	ld.global.f32 	%f153, [%rd7+24];
	div.rn.f32 	%f1, %f153, 0f437F0000;
	ld.global.f32 	%f2, [%rd7];
	ld.global.f32 	%f3, [%rd7+4];
	ld.global.f32 	%f4, [%rd7+8];
	ld.global.f32 	%f5, [%rd7+12];
	ld.global.f32 	%f6, [%rd7+16];
	ld.global.f32 	%f7, [%rd7+20];
	setp.lt.s32 	%p2, %r1, 1;
	mov.f32 	%f357, 0f00000000;
	mov.b32 	%r67, 0;
	mov.f32 	%f358, %f357;
	mov.f32 	%f359, %f357;
	@%p2 bra 	$L__BB0_21;
	min.s32 	%r23, %r1, %r17;
	max.s32 	%r67, %r23, 1;
	setp.lt.s32 	%p3, %r23, 2;
	mov.f32 	%f359, 0f00000000;
	mov.b32 	%r66, 0;
	mov.f32 	%f358, %f359;
	mov.f32 	%f357, %f359;
	@%p3 bra 	$L__BB0_15;
	mov.f32 	%f359, 0f00000000;
	mov.b32 	%r65, 0;
$L__BB0_4:
	mul.wide.u32 	%rd8, %r65, 164;
	add.s64 	%rd9, %rd1, %rd8;
	add.s64 	%rd3, %rd9, 24;
	ld.global.f32 	%f157, [%rd9+24];
	div.rn.f32 	%f11, %f157, 0f437F0000;
	ld.global.f32 	%f158, [%rd9];
	ld.global.f32 	%f159, [%rd9+4];
	ld.global.f32 	%f160, [%rd9+8];
	sub.f32 	%f12, %f158, %f2;
	sub.f32 	%f13, %f159, %f3;
	sub.f32 	%f14, %f160, %f4;
	mul.f32 	%f161, %f13, %f13;
	fma.rn.f32 	%f162, %f12, %f12, %f161;
	fma.rn.f32 	%f163, %f14, %f14, %f162;
	sqrt.rn.f32 	%f15, %f163;
	setp.leu.f32 	%p4, %f15, 0f38D1B717;
	@%p4 bra 	$L__BB0_9;
	shr.u32 	%r25, %r65, 5;
	mul.wide.u32 	%rd10, %r25, 4;
	add.s64 	%rd11, %rd2, %rd10;
	ld.global.u32 	%r26, [%rd11+4];
	and.b32  	%r27, %r65, 30;
	shr.u32 	%r28, %r26, %r27;
	and.b32  	%r29, %r28, 1;
	setp.eq.b32 	%p5, %r29, 1;
	not.pred 	%p6, %p5;
	@%p6 bra 	$L__BB0_7;
	mul.f32 	%f164, %f1, 0f3F000000;
	mul.f32 	%f165, %f164, %f11;
	mul.f32 	%f166, %f148, %f12;
	mul.f32 	%f167, %f148, %f13;
	mul.f32 	%f168, %f148, %f14;
	fma.rn.f32 	%f357, %f165, %f166, %f357;
	fma.rn.f32 	%f358, %f165, %f167, %f358;
	fma.rn.f32 	%f359, %f165, %f168, %f359;
$L__BB0_7:
	setp.geu.f32 	%p7, %f15, 0f40A00000;
	@%p7 bra 	$L__BB0_9;
	mul.f32 	%f169, %f1, %f11;
	mul.f32 	%f170, %f15, %f15;
	div.rn.f32 	%f171, %f169, %f170;
	mul.f32 	%f172, %f150, %f12;
	mul.f32 	%f173, %f172, %f171;
	div.rn.f32 	%f174, %f173, %f15;
	mul.f32 	%f175, %f150, %f13;
	mul.f32 	%f176, %f175, %f171;
	div.rn.f32 	%f177, %f176, %f15;
	mul.f32 	%f178, %f150, %f14;
	mul.f32 	%f179, %f178, %f171;
	div.rn.f32 	%f180, %f179, %f15;
	sub.f32 	%f357, %f357, %f174;
	sub.f32 	%f358, %f358, %f177;
	sub.f32 	%f359, %f359, %f180;
$L__BB0_9:
	ld.global.f32 	%f181, [%rd3+164];
	div.rn.f32 	%f28, %f181, 0f437F0000;
	ld.global.f32 	%f182, [%rd3+140];
	ld.global.f32 	%f183, [%rd3+144];
	ld.global.f32 	%f184, [%rd3+148];
	sub.f32 	%f29, %f182, %f2;
	sub.f32 	%f30, %f183, %f3;
	sub.f32 	%f31, %f184, %f4;
	mul.f32 	%f185, %f30, %f30;
	fma.rn.f32 	%f186, %f29, %f29, %f185;
	fma.rn.f32 	%f187, %f31, %f31, %f186;
	sqrt.rn.f32 	%f32, %f187;
	setp.leu.f32 	%p8, %f32, 0f38D1B717;
	@%p8 bra 	$L__BB0_14;
	add.s32 	%r30, %r65, 1;
	shr.u32 	%r31, %r65, 5;
	mul.wide.u32 	%rd12, %r31, 4;
	add.s64 	%rd13, %rd2, %rd12;
	ld.global.u32 	%r32, [%rd13+4];
	and.b32  	%r33, %r30, 31;
	shr.u32 	%r34, %r32, %r33;
	and.b32  	%r35, %r34, 1;
	setp.eq.b32 	%p9, %r35, 1;
	not.pred 	%p10, %p9;
	@%p10 bra 	$L__BB0_12;
	mul.f32 	%f188, %f1, 0f3F000000;
	mul.f32 	%f189, %f188, %f28;
	mul.f32 	%f190, %f148, %f29;
	mul.f32 	%f191, %f148, %f30;
	mul.f32 	%f192, %f148, %f31;
	fma.rn.f32 	%f357, %f189, %f190, %f357;
	fma.rn.f32 	%f358, %f189, %f191, %f358;
	fma.rn.f32 	%f359, %f189, %f192, %f359;
$L__BB0_12:
	setp.geu.f32 	%p11, %f32, 0f40A00000;
	@%p11 bra 	$L__BB0_14;
	mul.f32 	%f193, %f1, %f28;
	mul.f32 	%f194, %f32, %f32;
	div.rn.f32 	%f195, %f193, %f194;
	mul.f32 	%f196, %f150, %f29;
	mul.f32 	%f197, %f196, %f195;
	div.rn.f32 	%f198, %f197, %f32;
	mul.f32 	%f199, %f150, %f30;
	mul.f32 	%f200, %f199, %f195;
	div.rn.f32 	%f201, %f200, %f32;
	mul.f32 	%f202, %f150, %f31;
	mul.f32 	%f203, %f202, %f195;
	div.rn.f32 	%f204, %f203, %f32;
	sub.f32 	%f357, %f357, %f198;
	sub.f32 	%f358, %f358, %f201;
	sub.f32 	%f359, %f359, %f204;
$L__BB0_14:
	add.s32 	%r65, %r65, 2;
	and.b32  	%r66, %r67, 2147483646;
	setp.ne.s32 	%p12, %r65, %r66;
	@%p12 bra 	$L__BB0_4;
$L__BB0_15:
	and.b32  	%r36, %r67, 1;
	setp.eq.b32 	%p13, %r36, 1;
	not.pred 	%p14, %p13;
	@%p14 bra 	$L__BB0_21;
	mul.wide.u32 	%rd14, %r66, 164;
	add.s64 	%rd15, %rd1, %rd14;
	ld.global.f32 	%f205, [%rd15+24];
	div.rn.f32 	%f51, %f205, 0f437F0000;
	ld.global.f32 	%f206, [%rd15];
	ld.global.f32 	%f207, [%rd15+4];
	ld.global.f32 	%f208, [%rd15+8];
	sub.f32 	%f52, %f206, %f2;
	sub.f32 	%f53, %f207, %f3;
	sub.f32 	%f54, %f208, %f4;
	mul.f32 	%f209, %f53, %f53;
	fma.rn.f32 	%f210, %f52, %f52, %f209;
	fma.rn.f32 	%f211, %f54, %f54, %f210;
	sqrt.rn.f32 	%f55, %f211;
	setp.leu.f32 	%p15, %f55, 0f38D1B717;
	@%p15 bra 	$L__BB0_21;
	shr.u32 	%r37, %r66, 5;
	mul.wide.u32 	%rd16, %r37, 4;
	add.s64 	%rd17, %rd2, %rd16;
	ld.global.u32 	%r38, [%rd17+4];
	and.b32  	%r39, %r66, 31;
	shr.u32 	%r40, %r38, %r39;
	and.b32  	%r41, %r40, 1;
	setp.eq.b32 	%p16, %r41, 1;
	not.pred 	%p17, %p16;
	@%p17 bra 	$L__BB0_19;
	mul.f32 	%f212, %f1, 0f3F000000;
	mul.f32 	%f213, %f212, %f51;
	mul.f32 	%f214, %f148, %f52;
	mul.f32 	%f215, %f148, %f53;
	mul.f32 	%f216, %f148, %f54;
	fma.rn.f32 	%f357, %f213, %f214, %f357;
	fma.rn.f32 	%f358, %f213, %f215, %f358;
	fma.rn.f32 	%f359, %f213, %f216, %f359;
$L__BB0_19:
	setp.geu.f32 	%p18, %f55, 0f40A00000;
	@%p18 bra 	$L__BB0_21;
	mul.f32 	%f217, %f1, %f51;
	mul.f32 	%f218, %f55, %f55;
	div.rn.f32 	%f219, %f217, %f218;
	mul.f32 	%f220, %f150, %f52;
	mul.f32 	%f221, %f220, %f219;
	div.rn.f32 	%f222, %f221, %f55;
	mul.f32 	%f223, %f150, %f53;
	mul.f32 	%f224, %f223, %f219;
	div.rn.f32 	%f225, %f224, %f55;
	mul.f32 	%f226, %f150, %f54;
	mul.f32 	%f227, %f226, %f219;
	div.rn.f32 	%f228, %f227, %f55;
	sub.f32 	%f357, %f357, %f222;
	sub.f32 	%f358, %f358, %f225;
	sub.f32 	%f359, %f359, %f228;
$L__BB0_21:
	setp.ge.s32 	%p19, %r67, %r17;
	@%p19 bra 	$L__BB0_29;
	setp.eq.s32 	%p20, %r67, %r1;
	@%p20 bra 	$L__BB0_28;
	mul.wide.u32 	%rd18, %r67, 164;
	add.s64 	%rd19, %rd1, %rd18;
	ld.global.f32 	%f229, [%rd19+24];
	div.rn.f32 	%f68, %f229, 0f437F0000;
	ld.global.f32 	%f230, [%rd19];
	ld.global.f32 	%f231, [%rd19+4];
	ld.global.f32 	%f232, [%rd19+8];
	sub.f32 	%f69, %f230, %f2;
	sub.f32 	%f70, %f231, %f3;
	sub.f32 	%f71, %f232, %f4;
	mul.f32 	%f233, %f70, %f70;
	fma.rn.f32 	%f234, %f69, %f69, %f233;
	fma.rn.f32 	%f235, %f71, %f71, %f234;
	sqrt.rn.f32 	%f72, %f235;
	setp.leu.f32 	%p21, %f72, 0f38D1B717;
	@%p21 bra 	$L__BB0_28;
	shr.u32 	%r42, %r67, 5;
	mul.wide.u32 	%rd20, %r42, 4;
	add.s64 	%rd21, %rd2, %rd20;
	ld.global.u32 	%r43, [%rd21+4];
	and.b32  	%r44, %r67, 31;
	shr.u32 	%r45, %r43, %r44;
	and.b32  	%r46, %r45, 1;
	setp.eq.b32 	%p22, %r46, 1;
	not.pred 	%p23, %p22;
	@%p23 bra 	$L__BB0_26;
	mul.f32 	%f236, %f1, 0f3F000000;
	mul.f32 	%f237, %f236, %f68;
	mul.f32 	%f238, %f148, %f69;
	mul.f32 	%f239, %f148, %f70;
	mul.f32 	%f240, %f148, %f71;
	fma.rn.f32 	%f357, %f237, %f238, %f357;
	fma.rn.f32 	%f358, %f237, %f239, %f358;
	fma.rn.f32 	%f359, %f237, %f240, %f359;
$L__BB0_26:
	setp.geu.f32 	%p24, %f72, 0f40A00000;
	@%p24 bra 	$L__BB0_28;
	mul.f32 	%f241, %f1, %f68;
	mul.f32 	%f242, %f72, %f72;
	div.rn.f32 	%f243, %f241, %f242;
	mul.f32 	%f244, %f150, %f69;
	mul.f32 	%f245, %f244, %f243;
	div.rn.f32 	%f246, %f245, %f72;
	mul.f32 	%f247, %f150, %f70;
	mul.f32 	%f248, %f247, %f243;
	div.rn.f32 	%f249, %f248, %f72;
	mul.f32 	%f250, %f150, %f71;
	mul.f32 	%f251, %f250, %f243;
	div.rn.f32 	%f252, %f251, %f72;
	sub.f32 	%f357, %f357, %f246;
	sub.f32 	%f358, %f358, %f249;
	sub.f32 	%f359, %f359, %f252;
$L__BB0_28:
	add.s32 	%r67, %r67, 1;
$L__BB0_29:
	setp.le.s32 	%p25, %r17, %r67;
	@%p25 bra 	$L__BB0_49;
	sub.s32 	%r47, %r17, %r67;
	add.s32 	%r10, %r67, 1;
	and.b32  	%r48, %r47, 1;
	setp.eq.b32 	%p26, %r48, 1;
	not.pred 	%p27, %p26;
	mov.u32 	%r69, %r67;
	@%p27 bra 	$L__BB0_36;
	mul.wide.u32 	%rd22, %r67, 164;
	add.s64 	%rd23, %rd1, %rd22;
	ld.global.f32 	%f254, [%rd23+24];
	div.rn.f32 	%f88, %f254, 0f437F0000;
	ld.global.f32 	%f255, [%rd23];
	ld.global.f32 	%f256, [%rd23+4];
	ld.global.f32 	%f257, [%rd23+8];
	sub.f32 	%f89, %f255, %f2;
	sub.f32 	%f90, %f256, %f3;
	sub.f32 	%f91, %f257, %f4;
	mul.f32 	%f258, %f90, %f90;
	fma.rn.f32 	%f259, %f89, %f89, %f258;
	fma.rn.f32 	%f260, %f91, %f91, %f259;
	sqrt.rn.f32 	%f92, %f260;
	setp.leu.f32 	%p28, %f92, 0f38D1B717;
	mov.u32 	%r69, %r10;
	@%p28 bra 	$L__BB0_36;
	shr.u32 	%r49, %r67, 5;
	mul.wide.u32 	%rd24, %r49, 4;
	add.s64 	%rd25, %rd2, %rd24;
	ld.global.u32 	%r50, [%rd25+4];
	and.b32  	%r51, %r67, 31;
	shr.u32 	%r52, %r50, %r51;
	and.b32  	%r53, %r52, 1;
	setp.eq.b32 	%p29, %r53, 1;
	not.pred 	%p30, %p29;
	@%p30 bra 	$L__BB0_34;
	mul.f32 	%f261, %f1, 0f3F000000;
	mul.f32 	%f262, %f261, %f88;
	mul.f32 	%f263, %f148, %f89;
	mul.f32 	%f264, %f148, %f90;
	mul.f32 	%f265, %f148, %f91;
	fma.rn.f32 	%f357, %f262, %f263, %f357;
	fma.rn.f32 	%f358, %f262, %f264, %f358;
	fma.rn.f32 	%f359, %f262, %f265, %f359;
$L__BB0_34:
	setp.geu.f32 	%p31, %f92, 0f40A00000;
	mov.u32 	%r69, %r10;
	@%p31 bra 	$L__BB0_36;
	mul.f32 	%f266, %f1, %f88;
	mul.f32 	%f267, %f92, %f92;
	div.rn.f32 	%f268, %f266, %f267;
	mul.f32 	%f269, %f150, %f89;
	mul.f32 	%f270, %f269, %f268;
	div.rn.f32 	%f271, %f270, %f92;
	mul.f32 	%f272, %f150, %f90;
	mul.f32 	%f273, %f272, %f268;
	div.rn.f32 	%f274, %f273, %f92;
	mul.f32 	%f275, %f150, %f91;
	mul.f32 	%f276, %f275, %f268;
	div.rn.f32 	%f277, %f276, %f92;
	sub.f32 	%f357, %f357, %f271;
	sub.f32 	%f358, %f358, %f274;
	sub.f32 	%f359, %f359, %f277;
	mov.u32 	%r69, %r10;
$L__BB0_36:
	setp.eq.s32 	%p32, %r17, %r10;
	@%p32 bra 	$L__BB0_49;
	sub.s32 	%r70, %r69, %r17;
$L__BB0_38:
	mul.wide.u32 	%rd26, %r69, 164;
	add.s64 	%rd27, %rd1, %rd26;
	add.s64 	%rd4, %rd27, 24;
	ld.global.f32 	%f278, [%rd27+24];
	div.rn.f32 	%f111, %f278, 0f437F0000;
	ld.global.f32 	%f279, [%rd27];
	ld.global.f32 	%f280, [%rd27+4];
	ld.global.f32 	%f281, [%rd27+8];
	sub.f32 	%f112, %f279, %f2;
	sub.f32 	%f113, %f280, %f3;
	sub.f32 	%f114, %f281, %f4;
	mul.f32 	%f282, %f113, %f113;
	fma.rn.f32 	%f283, %f112, %f112, %f282;
	fma.rn.f32 	%f284, %f114, %f114, %f283;
	sqrt.rn.f32 	%f115, %f284;
	setp.leu.f32 	%p33, %f115, 0f38D1B717;
	@%p33 bra 	$L__BB0_43;
	shr.u32 	%r54, %r69, 5;
	mul.wide.u32 	%rd28, %r54, 4;
	add.s64 	%rd29, %rd2, %rd28;
	ld.global.u32 	%r55, [%rd29+4];
	and.b32  	%r56, %r69, 31;
	shr.u32 	%r57, %r55, %r56;
	and.b32  	%r58, %r57, 1;
	setp.eq.b32 	%p34, %r58, 1;
	not.pred 	%p35, %p34;
	@%p35 bra 	$L__BB0_41;
	mul.f32 	%f285, %f1, 0f3F000000;
	mul.f32 	%f286, %f285, %f111;
	mul.f32 	%f287, %f148, %f112;
	mul.f32 	%f288, %f148, %f113;
	mul.f32 	%f289, %f148, %f114;
	fma.rn.f32 	%f357, %f286, %f287, %f357;
	fma.rn.f32 	%f358, %f286, %f288, %f358;
	fma.rn.f32 	%f359, %f286, %f289, %f359;
$L__BB0_41:
	setp.geu.f32 	%p36, %f115, 0f40A00000;
	@%p36 bra 	$L__BB0_43;
	mul.f32 	%f290, %f1, %f111;
	mul.f32 	%f291, %f115, %f115;
	div.rn.f32 	%f292, %f290, %f291;
	mul.f32 	%f293, %f150, %f112;
	mul.f32 	%f294, %f293, %f292;
	div.rn.f32 	%f295, %f294, %f115;
	mul.f32 	%f296, %f150, %f113;
	mul.f32 	%f297, %f296, %f292;
	div.rn.f32 	%f298, %f297, %f115;
	mul.f32 	%f299, %f150, %f114;
	mul.f32 	%f300, %f299, %f292;
	div.rn.f32 	%f301, %f300, %f115;
	sub.f32 	%f357, %f357, %f295;
	sub.f32 	%f358, %f358, %f298;
	sub.f32 	%f359, %f359, %f301;
$L__BB0_43:
	ld.global.f32 	%f302, [%rd4+164];
	div.rn.f32 	%f128, %f302, 0f437F0000;
	ld.global.f32 	%f303, [%rd4+140];
	ld.global.f32 	%f304, [%rd4+144];
	ld.global.f32 	%f305, [%rd4+148];
	sub.f32 	%f129, %f303, %f2;
	sub.f32 	%f130, %f304, %f3;
	sub.f32 	%f131, %f305, %f4;
	mul.f32 	%f306, %f130, %f130;
	fma.rn.f32 	%f307, %f129, %f129, %f306;
	fma.rn.f32 	%f308, %f131, %f131, %f307;
	sqrt.rn.f32 	%f132, %f308;
	setp.leu.f32 	%p37, %f132, 0f38D1B717;
	@%p37 bra 	$L__BB0_48;
	add.s32 	%r59, %r69, 1;
	shr.u32 	%r60, %r59, 5;
	mul.wide.u32 	%rd30, %r60, 4;
	add.s64 	%rd31, %rd2, %rd30;
	ld.global.u32 	%r61, [%rd31+4];
	and.b32  	%r62, %r59, 31;
	shr.u32 	%r63, %r61, %r62;
	and.b32  	%r64, %r63, 1;
	setp.eq.b32 	%p38, %r64, 1;
	not.pred 	%p39, %p38;
	@%p39 bra 	$L__BB0_46;
	mul.f32 	%f309, %f1, 0f3F000000;
	mul.f32 	%f310, %f309, %f128;
	mul.f32 	%f311, %f148, %f129;
	mul.f32 	%f312, %f148, %f130;
	mul.f32 	%f313, %f148, %f131;
	fma.rn.f32 	%f357, %f310, %f311, %f357;
	fma.rn.f32 	%f358, %f310, %f312, %f358;
	fma.rn.f32 	%f359, %f310, %f313, %f359;
$L__BB0_46:
	setp.geu.f32 	%p40, %f132, 0f40A00000;
	@%p40 bra 	$L__BB0_48;
	mul.f32 	%f314, %f1, %f128;
	mul.f32 	%f315, %f132, %f132;
	div.rn.f32 	%f316, %f314, %f315;
	mul.f32 	%f317, %f150, %f129;
	mul.f32 	%f318, %f317, %f316;
	div.rn.f32 	%f319, %f318, %f132;
	mul.f32 	%f320, %f150, %f130;
	mul.f32 	%f321, %f320, %f316;
	div.rn.f32 	%f322, %f321, %f132;
	mul.f32 	%f323, %f150, %f131;
	mul.f32 	%f324, %f323, %f316;
	div.rn.f32 	%f325, %f324, %f132;
	sub.f32 	%f357, %f357, %f319;
	sub.f32 	%f358, %f358, %f322;
	sub.f32 	%f359, %f359, %f325;
$L__BB0_48:
	add.s32 	%r69, %r69, 2;
	add.s32 	%r70, %r70, 2;
	setp.ne.s32 	%p41, %r70, 0;
	@%p41 bra 	$L__BB0_38;
$L__BB0_49:
	ld.param.f32 	%f344, [compute_forces_kernel_param_5];
	ld.param.f32 	%f343, [compute_forces_kernel_param_3];
	mov.f32 	%f326, 0f3F800000;
	sub.f32 	%f327, %f326, %f343;
	mul.f32 	%f328, %f344, %f357;
	fma.rn.f32 	%f329, %f327, %f5, %f328;
	st.global.f32 	[%rd2+-12], %f329;
	mul.f32 	%f330, %f344, %f358;
	fma.rn.f32 	%f331, %f327, %f6, %f330;
	st.global.f32 	[%rd2+-8], %f331;
	mul.f32 	%f332, %f344, %f359;
	fma.rn.f32 	%f333, %f327, %f7, %f332;
	st.global.f32 	[%rd2+-4], %f333;
	fma.rn.f32 	%f334, %f344, %f329, %f2;
	fma.rn.f32 	%f335, %f344, %f331, %f3;
	fma.rn.f32 	%f336, %f344, %f333, %f4;
	min.f32 	%f337, %f334, 0f42C80000;
	max.f32 	%f338, %f337, 0fC2C80000;
	st.global.f32 	[%rd2+-24], %f338;
	min.f32 	%f339, %f335, 0f42C80000;
	max.f32 	%f340, %f339, 0fC2C80000;
	st.global.f32 	[%rd2+-20], %f340;
	min.f32 	%f341, %f336, 0f42C80000;
	max.f32 	%f342, %f341, 0fC2C80000;
	st.global.f32 	[%rd2+-16], %f342;
$L__BB0_50:
	ret;

}


// ===== COMPILED SASS (sm_100) =====

	.target	sm_100

	.elftype	@"ET_EXEC"


//--------------------- .note.nv.tkinfo           --------------------------
	.section	.note.nv.tkinfo,"",@"SHT_NOTE"
	.sectionflags	@"SHF_NOTE_NV_TKINFO"
	.tkinfo
        /*0018*/ 	.word	0x00000002
        /*0030*/ 	.string	""
        /*0030*/ 	.string	"ptxas"
        /*0030*/ 	.string	"Cuda compilation tools, release 13.0, V13.0.88"
        /*0030*/ 	.string	"Build cuda_13.0.r13.0/compiler.36424714_0"
        /*0030*/ 	.string	"-arch sm_100 -m 64 "



//--------------------- .note.nv.cuinfo           --------------------------
	.section	.note.nv.cuinfo,"",@"SHT_NOTE"
	.sectionflags	@"SHF_NOTE_NV_CUINFO"
        /*0018*/ 	.short	0x0002
        /*001a*/ 	.short	0x0064
        /*001c*/ 	.short	0x0082
	.zero		2


//--------------------- .nv.info                  --------------------------
	.section	.nv.info,"",@"SHT_CUDA_INFO"
	.align	4


	//----- nvinfo : EIATTR_REGCOUNT
	.align		4
        /*0000*/ 	.byte	0x04, 0x2f
        /*0002*/ 	.short	(.L_1 - .L_0)
	.align		4
.L_0:
        /*0004*/ 	.word	index@(compute_forces_kernel)
        /*0008*/ 	.word	0x00000026


	//----- nvinfo : EIATTR_FRAME_SIZE
	.align		4
.L_1:
        /*000c*/ 	.byte	0x04, 0x11
        /*000e*/ 	.short	(.L_3 - .L_2)
	.align		4
.L_2:
        /*0010*/ 	.word	index@($__internal_1_$__cuda_sm3x_div_rn_noftz_f32_slowpath)
        /*0014*/ 	.word	0x00000000


	//----- nvinfo : EIATTR_FRAME_SIZE
	.align		4
.L_3:
        /*0018*/ 	.byte	0x04, 0x11
        /*001a*/ 	.short	(.L_5 - .L_4)
	.align		4
.L_4:
        /*001c*/ 	.word	index@($__internal_0_$__cuda_sm20_sqrt_rn_f32_slowpath)
        /*0020*/ 	.word	0x00000000


	//----- nvinfo : EIATTR_FRAME_SIZE
	.align		4
.L_5:
        /*0024*/ 	.byte	0x04, 0x11
        /*0026*/ 	.short	(.L_7 - .L_6)
	.align		4
.L_6:
        /*0028*/ 	.word	index@(compute_forces_kernel)
        /*002c*/ 	.word	0x00000000


	//----- nvinfo : EIATTR_MIN_STACK_SIZE
	.align		4
.L_7:
        /*0030*/ 	.byte	0x04, 0x12
        /*0032*/ 	.short	(.L_9 - .L_8)
	.align		4
.L_8:
        /*0034*/ 	.word	index@(compute_forces_kernel)
        /*0038*/ 	.word	0x00000000
.L_9:


//--------------------- .nv.compat                --------------------------
	.section	.nv.compat,"",@"SHT_CUDA_COMPAT_INFO"
	.align	4
        /*0000*/ 	.byte	0x02, 0x09, 0x00, 0x00, 0x02, 0x02, 0x01, 0x00, 0x02, 0x05, 0x05, 0x00, 0x03, 0x07, 0x01, 0x01
        /*0010*/ 	.byte	0x02, 0x03, 0x00, 0x00, 0x02, 0x06, 0x01, 0x00, 0x04, 0x0b, 0x08, 0x00, 0x01, 0x00, 0x00, 0x00
        /*0020*/ 	.byte	0x00, 0x00, 0x00, 0x00


//--------------------- .nv.info.compute_forces_kernel --------------------------
	.section	.nv.info.compute_forces_kernel,"",@"SHT_CUDA_INFO"
	.sectionflags	@""
	.align	4


	//----- nvinfo : EIATTR_CUDA_API_VERSION
	.align		4
        /*0000*/ 	.byte	0x04, 0x37
        /*0002*/ 	.short	(.L_11 - .L_10)
.L_10:
        /*0004*/ 	.word	0x00000082


	//----- nvinfo : EIATTR_KPARAM_INFO
	.align		4
.L_11:
        /*0008*/ 	.byte	0x04, 0x17
        /*000a*/ 	.short	(.L_13 - .L_12)
.L_12:
        /*000c*/ 	.word	0x00000000
        /*0010*/ 	.short	0x0005
        /*0012*/ 	.short	0x0018
        /*0014*/ 	.byte	0x00, 0xf0, 0x11, 0x00


	//----- nvinfo : EIATTR_KPARAM_INFO
	.align		4
.L_13:
        /*0018*/ 	.byte	0x04, 0x17
        /*001a*/ 	.short	(.L_15 - .L_14)
.L_14:
        /*001c*/ 	.word	0x00000000
        /*0020*/ 	.short	0x0004
        /*0022*/ 	.short	0x0014
        /*0024*/ 	.byte	0x00, 0xf0, 0x11, 0x00


	//----- nvinfo : EIATTR_KPARAM_INFO
	.align		4
.L_15:
        /*0028*/ 	.byte	0x04, 0x17
        /*002a*/ 	.short	(.L_17 - .L_16)
.L_16:
        /*002c*/ 	.word	0x00000000
        /*0030*/ 	.short	0x0003
        /*0032*/ 	.short	0x0010
        /*0034*/ 	.byte	0x00, 0xf0, 0x11, 0x00


	//----- nvinfo : EIATTR_KPARAM_INFO
	.align		4
.L_17:
        /*0038*/ 	.byte	0x04, 0x17
        /*003a*/ 	.short	(.L_19 - .L_18)
.L_18:
        /*003c*/ 	.word	0x00000000
        /*0040*/ 	.short	0x0002
        /*0042*/ 	.short	0x000c
        /*0044*/ 	.byte	0x00, 0xf0, 0x11, 0x00


	//----- nvinfo : EIATTR_KPARAM_INFO
	.align		4
.L_19:
        /*0048*/ 	.byte	0x04, 0x17
        /*004a*/ 	.short	(.L_21 - .L_20)
.L_20:
        /*004c*/ 	.word	0x00000000
        /*0050*/ 	.short	0x0001
        /*0052*/ 	.short	0x0008
        /*0054*/ 	.byte	0x00, 0xf0, 0x11, 0x00


	//----- nvinfo : EIATTR_KPARAM_INFO
	.align		4
.L_21:
        /*0058*/ 	.byte	0x04, 0x17
        /*005a*/ 	.short	(.L_23 - .L_22)
.L_22:
        /*005c*/ 	.word	0x00000000
        /*0060*/ 	.short	0x0000
        /*0062*/ 	.short	0x0000
        /*0064*/ 	.byte	0x00, 0xf5, 0x21, 0x00


	//----- nvinfo : EIATTR_SPARSE_MMA_MASK
	.align		4
.L_23:
        /*0068*/ 	.byte	0x03, 0x50
        /*006a*/ 	.short	0x0000


	//----- nvinfo : EIATTR_MAXREG_COUNT
	.align		4
        /*006c*/ 	.byte	0x03, 0x1b
        /*006e*/ 	.short	0x00ff


	//----- nvinfo : EIATTR_MERCURY_ISA_VERSION
	.align		4
        /*0070*/ 	.byte	0x03, 0x5f
        /*0072*/ 	.short	0x0101


	//----- nvinfo : EIATTR_VRC_CTA_INIT_COUNT
	.align		4
        /*0074*/ 	.byte	0x02, 0x4a
	.zero		1
	.zero		1


	//----- nvinfo : EIATTR_EXIT_INSTR_OFFSETS
	.align		4
        /*0078*/ 	.byte	0x04, 0x1c
        /*007a*/ 	.short	(.L_25 - .L_24)


	//   ....[0]....
.L_24:
        /*007c*/ 	.word	0x00000070


	//   ....[1]....
        /*0080*/ 	.word	0x00004280


	//----- nvinfo : EIATTR_CRS_STACK_SIZE
	.align		4
.L_25:
        /*0084*/ 	.byte	0x04, 0x1e
        /*0086*/ 	.short	(.L_27 - .L_26)
.L_26:
        /*0088*/ 	.word	0x00000000


	//----- nvinfo : EIATTR_CBANK_PARAM_SIZE
	.align		4
.L_27:
        /*008c*/ 	.byte	0x03, 0x19
        /*008e*/ 	.short	0x001c


	//----- nvinfo : EIATTR_PARAM_CBANK
	.align		4
        /*0090*/ 	.byte	0x04, 0x0a
        /*0092*/ 	.short	(.L_29 - .L_28)
	.align		4
.L_28:
        /*0094*/ 	.word	index@(.nv.constant0.compute_forces_kernel)
        /*0098*/ 	.short	0x0380
        /*009a*/ 	.short	0x001c


	//----- nvinfo : EIATTR_SW_WAR
	.align		4
.L_29:
        /*009c*/ 	.byte	0x04, 0x36
        /*009e*/ 	.short	(.L_31 - .L_30)
.L_30:
        /*00a0*/ 	.word	0x00000008
.L_31:


//--------------------- .nv.callgraph             --------------------------
	.section	.nv.callgraph,"",@"SHT_CUDA_CALLGRAPH"
	.align	4
	.sectionentsize	8
	.align		4
        /*0000*/ 	.word	0x00000000
	.align		4
        /*0004*/ 	.word	0xffffffff
	.align		4
        /*0008*/ 	.word	0x00000000
	.align		4
        /*000c*/ 	.word	0xfffffffe
	.align		4
        /*0010*/ 	.word	0x00000000
	.align		4
        /*0014*/ 	.word	0xfffffffd
	.align		4
        /*0018*/ 	.word	0x00000000
	.align		4
        /*001c*/ 	.word	0xfffffffc


//--------------------- .text.compute_forces_kernel --------------------------
	.section	.text.compute_forces_kernel,"ax",@progbits
	.align	128
        .global         compute_forces_kernel
        .type           compute_forces_kernel,@function
        .size           compute_forces_kernel,(.L_x_143 - compute_forces_kernel)
        .other          compute_forces_kernel,@"STO_CUDA_ENTRY STV_DEFAULT"
compute_forces_kernel:
.text.compute_forces_kernel:
[----:B------:R-:W-:Y:S01]  /*0000*/  LDC R1, c[0x0][0x37c] ;  /* 0x0000df00ff017b82 */ /* 0x000fe20000000800 */
[----:B------:R-:W0:Y:S07]  /*0010*/  S2R R3, SR_TID.X ;  /* 0x0000000000037919 */ /* 0x000e2e0000002100 */
[----:B------:R-:W0:Y:S01]  /*0020*/  S2UR UR4, SR_CTAID.X ;  /* 0x00000000000479c3 */ /* 0x000e220000002500 */
[----:B------:R-:W1:Y:S07]  /*0030*/  LDCU UR5, c[0x0][0x388] ;  /* 0x00007100ff0577ac */ /* 0x000e6e0008000800 */
[----:B------:R-:W0:Y:S02]  /*0040*/  LDC R4, c[0x0][0x360] ;  /* 0x0000d800ff047b82 */ /* 0x000e240000000800 */
[----:B0-----:R-:W-:-:S05]  /*0050*/  IMAD R4, R4, UR4, R3 ;  /* 0x0000000404047c24 */ /* 0x001fca000f8e0203 */
[----:B-1----:R-:W-:-:S13]  /*0060*/  ISETP.GE.AND P0, PT, R4, UR5, PT ;  /* 0x0000000504007c0c */ /* 0x002fda000bf06270 */
[----:B------:R-:W-:Y:S05]  /*0070*/  @P0 EXIT ;  /* 0x000000000000094d */ /* 0x000fea0003800000 */
[----:B------:R-:W0:Y:S01]  /*0080*/  LDC.64 R18, c[0x0][0x380] ;  /* 0x0000e000ff127b82 */ /* 0x000e220000000a00 */
[----:B------:R-:W1:Y:S01]  /*0090*/  LDCU.64 UR4, c[0x0][0x358] ;  /* 0x00006b00ff0477ac */ /* 0x000e620008000a00 */
[----:B0-----:R-:W-:-:S05]  /*00a0*/  IMAD.WIDE R18, R4, 0xa4, R18 ;  /* 0x000000a404127825 */ /* 0x001fca00078e0212 */
[----:B-1----:R-:W2:Y:S01]  /*00b0*/  LDG.E R3, desc[UR4][R18.64+0x18] ;  /* 0x0000180412037981 */ /* 0x002ea2000c1e1900 */
[----:B------:R-:W-:Y:S01]  /*00c0*/  HFMA2 R5, -RZ, RZ, 0.9375, -7.688999176025390625e-06 ;  /* 0x3b808081ff057431 */ /* 0x000fe200000001ff */
[----:B------:R-:W-:Y:S01]  /*00d0*/  MOV R0, 0x437f0000 ;  /* 0x437f000000007802 */ /* 0x000fe20000000f00 */
[----:B------:R-:W-:Y:S01]  /*00e0*/  BSSY.RECONVERGENT B0, `(.L_x_0) ;  /* 0x000000e000007945 */ /* 0x000fe20003800200 */
[----:B------:R-:W-:-:S04]  /*00f0*/  IADD3 R16, P1, PT, R18, 0x18, RZ ;  /* 0x0000001812107810 */ /* 0x000fc80007f3e0ff */
[----:B------:R-:W-:Y:S01]  /*0100*/  IADD3.X R17, PT, PT, RZ, R19, RZ, P1, !PT ;  /* 0x00000013ff117210 */ /* 0x000fe20000ffe4ff */
[----:B------:R-:W-:-:S04]  /*0110*/  FFMA R0, R5, -R0, 1 ;  /* 0x3f80000005007423 */ /* 0x000fc80000000800 */
[----:B------:R-:W-:Y:S01]  /*0120*/  FFMA R0, R0, R5, 0.0039215688593685626984 ;  /* 0x3b80808100007423 */ /* 0x000fe20000000005 */
[----:B--2---:R-:W0:Y:S03]  /*0130*/  FCHK P0, R3, 255 ;  /* 0x437f000003007902 */ /* 0x004e260000000000 */
[----:B------:R-:W-:-:S04]  /*0140*/  FFMA R5, R3, R0, RZ ;  /* 0x0000000003057223 */ /* 0x000fc800000000ff */
[----:B------:R-:W-:-:S04]  /*0150*/  FFMA R2, R5, -255, R3 ;  /* 0xc37f000005027823 */ /* 0x000fc80000000003 */
[----:B------:R-:W-:Y:S01]  /*0160*/  FFMA R5, R0, R2, R5 ;  /* 0x0000000200057223 */ /* 0x000fe20000000005 */
[----:B0-----:R-:W-:Y:S06]  /*0170*/  @!P0 BRA `(.L_x_1) ;  /* 0x0000000000108947 */ /* 0x001fec0003800000 */
[----:B------:R-:W-:Y:S02]  /*0180*/  MOV R0, 0x437f0000 ;  /* 0x437f000000007802 */ /* 0x000fe40000000f00 */
[----:B------:R-:W-:-:S07]  /*0190*/  MOV R2, 0x1b0 ;  /* 0x000001b000027802 */ /* 0x000fce0000000f00 */
[----:B------:R-:W-:Y:S05]  /*01a0*/  CALL.REL.NOINC `($__internal_1_$__cuda_sm3x_div_rn_noftz_f32_slowpath) ;  /* 0x0000004000907944 */ /* 0x000fea0003c00000 */
[----:B------:R-:W-:-:S07]  /*01b0*/  MOV R5, R0 ;  /* 0x0000000000057202 */ /* 0x000fce0000000f00 */
.L_x_1:
[----:B------:R-:W-:Y:S05]  /*01c0*/  BSYNC.RECONVERGENT B0 ;  /* 0x0000000000007941 */ /* 0x000fea0003800200 */
.L_x_0:
[----:B------:R0:W5:Y:S04]  /*01d0*/  LDG.E R6, desc[UR4][R18.64] ;  /* 0x0000000412067981 */ /* 0x000168000c1e1900 */
[----:B------:R0:W5:Y:S04]  /*01e0*/  LDG.E R7, desc[UR4][R18.64+0x4] ;  /* 0x0000040412077981 */ /* 0x000168000c1e1900 */
[----:B------:R0:W5:Y:S04]  /*01f0*/  LDG.E R8, desc[UR4][R18.64+0x8] ;  /* 0x0000080412087981 */ /* 0x000168000c1e1900 */
[----:B------:R0:W5:Y:S04]  /*0200*/  LDG.E R9, desc[UR4][R18.64+0xc] ;  /* 0x00000c0412097981 */ /* 0x000168000c1e1900 */
[----:B------:R0:W5:Y:S04]  /*0210*/  LDG.E R10, desc[UR4][R18.64+0x10] ;  /* 0x00001004120a7981 */ /* 0x000168000c1e1900 */
[----:B------:R0:W5:Y:S01]  /*0220*/  LDG.E R11, desc[UR4][R18.64+0x14] ;  /* 0x00001404120b7981 */ /* 0x000162000c1e1900 */
[----:B------:R-:W-:Y:S01]  /*0230*/  ISETP.GE.AND P0, PT, R4, 0x1, PT ;  /* 0x000000010400780c */ /* 0x000fe20003f06270 */
[----:B------:R-:W1:Y:S01]  /*0240*/  LDCU UR7, c[0x0][0x394] ;  /* 0x00007280ff0777ac */ /* 0x000e620008000800 */
[----:B------:R-:W-:Y:S01]  /*0250*/  BSSY.RECONVERGENT B2, `(.L_x_2) ;  /* 0x00001ac000027945 */ /* 0x000fe20003800200 */
[----:B------:R-:W-:-:S02]  /*0260*/  CS2R R12, SRZ ;  /* 0x00000000000c7805 */ /* 0x000fc4000001ff00 */
[----:B------:R-:W-:Y:S01]  /*0270*/  CS2R R14, SRZ ;  /* 0x00000000000e7805 */ /* 0x000fe2000001ff00 */
[----:B------:R-:W2:Y:S07]  /*0280*/  LDCU UR6, c[0x0][0x38c] ;  /* 0x00007180ff0677ac */ /* 0x000eae0008000800 */
[----:B0-----:R-:W-:Y:S05]  /*0290*/  @!P0 BRA `(.L_x_3) ;  /* 0x00000018009c8947 */ /* 0x001fea0003800000 */
[----:B------:R-:W0:Y:S01]  /*02a0*/  LDCU UR8, c[0x0][0x388] ;  /* 0x00007100ff0877ac */ /* 0x000e220008000800 */
[----:B------:R-:W-:Y:S01]  /*02b0*/  BSSY.RECONVERGENT B1, `(.L_x_4) ;  /* 0x000011b000017945 */ /* 0x000fe20003800200 */
[----:B------:R-:W-:Y:S01]  /*02c0*/  HFMA2 R23, -RZ, RZ, 0, 0 ;  /* 0x00000000ff177431 */ /* 0x000fe200000001ff */
[----:B------:R-:W-:Y:S02]  /*02d0*/  CS2R R14, SRZ ;  /* 0x00000000000e7805 */ /* 0x000fe4000001ff00 */
[----:B------:R-:W-:Y:S02]  /*02e0*/  MOV R12, RZ ;  /* 0x000000ff000c7202 */ /* 0x000fe40000000f00 */
[----:B0-----:R-:W-:-:S04]  /*02f0*/  VIMNMX R13, PT, PT, R4, UR8, PT ;  /* 0x00000008040d7c48 */ /* 0x001fc8000bfe0100 */
[C---:B------:R-:W-:Y:S02]  /*0300*/  ISETP.GE.AND P0, PT, R13.reuse, 0x2, PT ;  /* 0x000000020d00780c */ /* 0x040fe40003f06270 */
[----:B------:R-:W-:-:S11]  /*0310*/  VIMNMX R13, PT, PT, R13, 0x1, !PT ;  /* 0x000000010d0d7848 */ /* 0x000fd60007fe0100 */
[----:B------:R-:W-:Y:S05]  /*0320*/  @!P0 BRA `(.L_x_5) ;  /* 0x00000010004c8947 */ /* 0x000fea0003800000 */
[----:B------:R-:W-:Y:S01]  /*0330*/  BSSY.RECONVERGENT B0, `(.L_x_5) ;  /* 0x0000112000007945 */ /* 0x000fe20003800200 */
[----:B------:R-:W-:Y:S02]  /*0340*/  MOV R15, RZ ;  /* 0x000000ff000f7202 */ /* 0x000fe40000000f00 */
[----:B------:R-:W-:-:S07]  /*0350*/  MOV R22, RZ ;  /* 0x000000ff00167202 */ /* 0x000fce0000000f00 */
.L_x_40:
[----:B------:R-:W0:Y:S02]  /*0360*/  LDC.64 R20, c[0x0][0x380] ;  /* 0x0000e000ff147b82 */ /* 0x000e240000000a00 */
[----:B0-----:R-:W-:-:S05]  /*0370*/  IMAD.WIDE.U32 R20, R22, 0xa4, R20 ;  /* 0x000000a416147825 */ /* 0x001fca00078e0014 */
[----:B------:R-:W3:Y:S01]  /*0380*/  LDG.E R2, desc[UR4][R20.64+0x18] ;  /* 0x0000180414027981 */ /* 0x000ee2000c1e1900 */
[----:B------:R-:W-:Y:S01]  /*0390*/  HFMA2 R32, -RZ, RZ, 0.9375, -7.688999176025390625e-06 ;  /* 0x3b808081ff207431 */ /* 0x000fe200000001ff */
[----:B------:R-:W-:Y:S01]  /*03a0*/  MOV R3, 0x437f0000 ;  /* 0x437f000000037802 */ /* 0x000fe20000000f00 */
[----:B------:R-:W-:Y:S04]  /*03b0*/  BSSY.RECONVERGENT B5, `(.L_x_6) ;  /* 0x000000d000057945 */ /* 0x000fe80003800200 */
[----:B------:R-:W-:-:S04]  /*03c0*/  FFMA R3, R32, -R3, 1 ;  /* 0x3f80000020037423 */ /* 0x000fc80000000803 */
[----:B------:R-:W-:Y:S01]  /*03d0*/  FFMA R32, R3, R32, 0.0039215688593685626984 ;  /* 0x3b80808103207423 */ /* 0x000fe20000000020 */
[----:B---3--:R-:W0:Y:S03]  /*03e0*/  FCHK P0, R2, 255 ;  /* 0x437f000002007902 */ /* 0x008e260000000000 */
[----:B------:R-:W-:-:S04]  /*03f0*/  FFMA R3, R32, R2, RZ ;  /* 0x0000000220037223 */ /* 0x000fc800000000ff */
[----:B------:R-:W-:-:S04]  /*0400*/  FFMA R0, R3, -255, R2 ;  /* 0xc37f000003007823 */ /* 0x000fc80000000002 */
[----:B------:R-:W-:Y:S01]  /*0410*/  FFMA R32, R32, R0, R3 ;  /* 0x0000000020207223 */ /* 0x000fe20000000003 */
[----:B0-----:R-:W-:Y:S06]  /*0420*/  @!P0 BRA `(.L_x_7) ;  /* 0x0000000000148947 */ /* 0x001fec0003800000 */
[----:B------:R-:W-:Y:S02]  /*0430*/  MOV R3, R2 ;  /* 0x0000000200037202 */ /* 0x000fe40000000f00 */
[----:B------:R-:W-:Y:S02]  /*0440*/  MOV R0, 0x437f0000 ;  /* 0x437f000000007802 */ /* 0x000fe40000000f00 */
[----:B------:R-:W-:-:S07]  /*0450*/  MOV R2, 0x470 ;  /* 0x0000047000027802 */ /* 0x000fce0000000f00 */
[----:B-12--5:R-:W-:Y:S05]  /*0460*/  CALL.REL.NOINC `($__internal_1_$__cuda_sm3x_div_rn_noftz_f32_slowpath) ;  /* 0x0000003c00e07944 */ /* 0x026fea0003c00000 */
[----:B------:R-:W-:-:S07]  /*0470*/  MOV R32, R0 ;  /* 0x0000000000207202 */ /* 0x000fce0000000f00 */
.L_x_7:
[----:B-12---:R-:W-:Y:S05]  /*0480*/  BSYNC.RECONVERGENT B5 ;  /* 0x0000000000057941 */ /* 0x006fea0003800200 */
.L_x_6:
[----:B------:R-:W2:Y:S04]  /*0490*/  LDG.E R28, desc[UR4][R20.64+0x4] ;  /* 0x00000404141c7981 */ /* 0x000ea8000c1e1900 */
[----:B------:R-:W3:Y:S04]  /*04a0*/  LDG.E R29, desc[UR4][R20.64] ;  /* 0x00000004141d7981 */ /* 0x000ee8000c1e1900 */
[----:B------:R-:W4:Y:S01]  /*04b0*/  LDG.E R23, desc[UR4][R20.64+0x8] ;  /* 0x0000080414177981 */ /* 0x000f22000c1e1900 */
[----:B------:R-:W-:Y:S01]  /*04c0*/  BSSY.RECONVERGENT B3, `(.L_x_8) ;  /* 0x0000013000037945 */ /* 0x000fe20003800200 */
[----:B--2--5:R-:W-:Y:S01]  /*04d0*/  FADD R28, -R7, R28 ;  /* 0x0000001c071c7221 */ /* 0x024fe20000000100 */
[----:B---3--:R-:W-:-:S03]  /*04e0*/  FADD R29, -R6, R29 ;  /* 0x0000001d061d7221 */ /* 0x008fc60000000100 */
[----:B------:R-:W-:Y:S01]  /*04f0*/  FMUL R0, R28, R28 ;  /* 0x0000001c1c007220 */ /* 0x000fe20000400000 */
[----:B----4-:R-:W-:-:S03]  /*0500*/  FADD R23, -R8, R23 ;  /* 0x0000001708177221 */ /* 0x010fc60000000100 */
[----:B------:R-:W-:-:S04]  /*0510*/  FFMA R0, R29, R29, R0 ;  /* 0x0000001d1d007223 */ /* 0x000fc80000000000 */
[----:B------:R-:W-:-:S04]  /*0520*/  FFMA R2, R23, R23, R0 ;  /* 0x0000001717027223 */ /* 0x000fc80000000000 */
[----:B------:R0:W1:Y:S01]  /*0530*/  MUFU.RSQ R3, R2 ;  /* 0x0000000200037308 */ /* 0x0000620000001400 */
[----:B------:R-:W-:-:S04]  /*0540*/  IADD3 R0, PT, PT, R2, -0xd000000, RZ ;  /* 0xf300000002007810 */ /* 0x000fc80007ffe0ff */
[----:B------:R-:W-:-:S13]  /*0550*/  ISETP.GT.U32.AND P0, PT, R0, 0x727fffff, PT ;  /* 0x727fffff0000780c */ /* 0x000fda0003f04070 */
[----:B01----:R-:W-:Y:S05]  /*0560*/  @!P0 BRA `(.L_x_9) ;  /* 0x0000000000108947 */ /* 0x003fea0003800000 */
[----:B------:R-:W-:-:S07]  /*0570*/  MOV R0, 0x590 ;  /* 0x0000059000007802 */ /* 0x000fce0000000f00 */
[----:B------:R-:W-:Y:S05]  /*0580*/  CALL.REL.NOINC `($__internal_0_$__cuda_sm20_sqrt_rn_f32_slowpath) ;  /* 0x0000003c00407944 */ /* 0x000fea0003c00000 */
[----:B------:R-:W-:Y:S01]  /*0590*/  MOV R24, R31 ;  /* 0x0000001f00187202 */ /* 0x000fe20000000f00 */
[----:B------:R-:W-:Y:S06]  /*05a0*/  BRA `(.L_x_10) ;  /* 0x0000000000107947 */ /* 0x000fec0003800000 */
.L_x_9:
[----:B------:R-:W-:Y:S01]  /*05b0*/  FMUL.FTZ R24, R2, R3 ;  /* 0x0000000302187220 */ /* 0x000fe20000410000 */
[----:B------:R-:W-:-:S03]  /*05c0*/  FMUL.FTZ R0, R3, 0.5 ;  /* 0x3f00000003007820 */ /* 0x000fc60000410000 */
[----:B------:R-:W-:-:S04]  /*05d0*/  FFMA R3, -R24, R24, R2 ;  /* 0x0000001818037223 */ /* 0x000fc80000000102 */
[----:B------:R-:W-:-:S07]  /*05e0*/  FFMA R24, R3, R0, R24 ;  /* 0x0000000003187223 */ /* 0x000fce0000000018 */
.L_x_10:
[----:B------:R-:W-:Y:S05]  /*05f0*/  BSYNC.RECONVERGENT B3 ;  /* 0x0000000000037941 */ /* 0x000fea0003800200 */
.L_x_8:
[----:B------:R-:W-:Y:S01]  /*0600*/  FSETP.GT.AND P0, PT, R24, 9.9999997473787516356e-05, PT ;  /* 0x38d1b7171800780b */ /* 0x000fe20003f04000 */
[----:B------:R-:W-:-:S12]  /*0610*/  BSSY.RECONVERGENT B5, `(.L_x_11) ;  /* 0x000005a000057945 */ /* 0x000fd80003800200 */
[----:B------:R-:W-:Y:S05]  /*0620*/  @!P0 BRA `(.L_x_12) ;  /* 0x0000000400608947 */ /* 0x000fea0003800000 */
[----:B------:R-:W-:-:S05]  /*0630*/  SHF.R.U32.HI R3, RZ, 0x5, R22 ;  /* 0x00000005ff037819 */ /* 0x000fca0000011616 */
[----:B------:R-:W-:-:S06]  /*0640*/  IMAD.WIDE.U32 R2, R3, 0x4, R16 ;  /* 0x0000000403027825 */ /* 0x000fcc00078e0010 */
[----:B------:R-:W2:Y:S01]  /*0650*/  LDG.E R2, desc[UR4][R2.64+0x4] ;  /* 0x0000040402027981 */ /* 0x000ea2000c1e1900 */
[----:B------:R-:W-:Y:S01]  /*0660*/  LOP3.LUT R25, R22, 0x1e, RZ, 0xc0, !PT ;  /* 0x0000001e16197812 */ /* 0x000fe200078ec0ff */
[----:B------:R-:W-:Y:S01]  /*0670*/  BSSY.RECONVERGENT B3, `(.L_x_13) ;  /* 0x000000e000037945 */ /* 0x000fe20003800200 */
[----:B------:R-:W-:Y:S02]  /*0680*/  FSETP.GEU.AND P1, PT, R24, 5, PT ;  /* 0x40a000001800780b */ /* 0x000fe40003f2e000 */
[----:B--2---:R-:W-:-:S04]  /*0690*/  SHF.R.U32.HI R25, RZ, R25, R2 ;  /* 0x00000019ff197219 */ /* 0x004fc80000011602 */
[----:B------:R-:W-:-:S04]  /*06a0*/  LOP3.LUT R25, R25, 0x1, RZ, 0xc0, !PT ;  /* 0x0000000119197812 */ /* 0x000fc800078ec0ff */
[----:B------:R-:W-:-:S13]  /*06b0*/  ISETP.NE.U32.AND P0, PT, R25, 0x1, PT ;  /* 0x000000011900780c */ /* 0x000fda0003f05070 */
[----:B------:R-:W-:Y:S05]  /*06c0*/  @P0 BRA `(.L_x_14) ;  /* 0x0000000000200947 */ /* 0x000fea0003800000 */
[----:B------:R-:W-:Y:S01]  /*06d0*/  FMUL R3, R5, 0.5 ;  /* 0x3f00000005037820 */ /* 0x000fe20000400000 */
[----:B------:R-:W-:Y:S01]  /*06e0*/  FMUL R0, R29, UR6 ;  /* 0x000000061d007c20 */ /* 0x000fe20008400000 */
[----:B------:R-:W-:Y:S01]  /*06f0*/  FMUL R25, R28, UR6 ;  /* 0x000000061c197c20 */ /* 0x000fe20008400000 */
[----:B------:R-:W-:Y:S01]  /*0700*/  FMUL R2, R23, UR6 ;  /* 0x0000000617027c20 */ /* 0x000fe20008400000 */
[----:B------:R-:W-:-:S04]  /*0710*/  FMUL R3, R3, R32 ;  /* 0x0000002003037220 */ /* 0x000fc80000400000 */
[C---:B------:R-:W-:Y:S01]  /*0720*/  FFMA R12, R3.reuse, R0, R12 ;  /* 0x00000000030c7223 */ /* 0x040fe2000000000c */
[C---:B------:R-:W-:Y:S01]  /*0730*/  FFMA R14, R3.reuse, R25, R14 ;  /* 0x00000019030e7223 */ /* 0x040fe2000000000e */
[----:B------:R-:W-:-:S07]  /*0740*/  FFMA R15, R3, R2, R15 ;  /* 0x00000002030f7223 */ /* 0x000fce000000000f */
.L_x_14:
[----:B------:R-:W-:Y:S05]  /*0750*/  BSYNC.RECONVERGENT B3 ;  /* 0x0000000000037941 */ /* 0x000fea0003800200 */
.L_x_13:
[----:B------:R-:W-:Y:S05]  /*0760*/  @P1 BRA `(.L_x_12) ;  /* 0x0000000400101947 */ /* 0x000fea0003800000 */
[----:B------:R-:W-:Y:S01]  /*0770*/  FMUL R26, R24, R24 ;  /* 0x00000018181a7220 */ /* 0x000fe20000400000 */
[----:B------:R-:W-:Y:S01]  /*0780*/  FMUL R3, R32, R5 ;  /* 0x0000000520037220 */ /* 0x000fe20000400000 */
[----:B------:R-:W-:Y:S02]  /*0790*/  BSSY.RECONVERGENT B6, `(.L_x_15) ;  /* 0x000000d000067945 */ /* 0x000fe40003800200 */
[----:B------:R-:W0:Y:S08]  /*07a0*/  MUFU.RCP R0, R26 ;  /* 0x0000001a00007308 */ /* 0x000e300000001000 */
[----:B------:R-:W1:Y:S01]  /*07b0*/  FCHK P0, R3, R26 ;  /* 0x0000001a03007302 */ /* 0x000e620000000000 */
[----:B0-----:R-:W-:-:S04]  /*07c0*/  FFMA R25, -R26, R0, 1 ;  /* 0x3f8000001a197423 */ /* 0x001fc80000000100 */
[----:B------:R-:W-:-:S04]  /*07d0*/  FFMA R0, R0, R25, R0 ;  /* 0x0000001900007223 */ /* 0x000fc80000000000 */
[----:B------:R-:W-:-:S04]  /*07e0*/  FFMA R25, R3, R0, RZ ;  /* 0x0000000003197223 */ /* 0x000fc800000000ff */
[----:B------:R-:W-:-:S04]  /*07f0*/  FFMA R2, -R26, R25, R3 ;  /* 0x000000191a027223 */ /* 0x000fc80000000103 */
[----:B------:R-:W-:Y:S01]  /*0800*/  FFMA R25, R0, R2, R25 ;  /* 0x0000000200197223 */ /* 0x000fe20000000019 */
[----:B-1----:R-:W-:Y:S06]  /*0810*/  @!P0 BRA `(.L_x_16) ;  /* 0x0000000000108947 */ /* 0x002fec0003800000 */
[----:B------:R-:W-:Y:S02]  /*0820*/  MOV R0, R26 ;  /* 0x0000001a00007202 */ /* 0x000fe40000000f00 */
[----:B------:R-:W-:-:S07]  /*0830*/  MOV R2, 0x850 ;  /* 0x0000085000027802 */ /* 0x000fce0000000f00 */
[----:B------:R-:W-:Y:S05]  /*0840*/  CALL.REL.NOINC `($__internal_1_$__cuda_sm3x_div_rn_noftz_f32_slowpath) ;  /* 0x0000003800e87944 */ /* 0x000fea0003c00000 */
[----:B------:R-:W-:-:S07]  /*0850*/  MOV R25, R0 ;  /* 0x0000000000197202 */ /* 0x000fce0000000f00 */
.L_x_16:
[----:B------:R-:W-:Y:S05]  /*0860*/  BSYNC.RECONVERGENT B6 ;  /* 0x0000000000067941 */ /* 0x000fea0003800200 */
.L_x_15:
[----:B------:R-:W0:Y:S01]  /*0870*/  MUFU.RCP R27, R24 ;  /* 0x00000018001b7308 */ /* 0x000e220000001000 */
[----:B------:R-:W-:Y:S01]  /*0880*/  FMUL R0, R29, UR7 ;  /* 0x000000071d007c20 */ /* 0x000fe20008400000 */
[----:B------:R-:W-:Y:S03]  /*0890*/  BSSY.RECONVERGENT B6, `(.L_x_17) ;  /* 0x000000d000067945 */ /* 0x000fe60003800200 */
[----:B------:R-:W-:-:S04]  /*08a0*/  FMUL R3, R0, R25 ;  /* 0x0000001900037220 */ /* 0x000fc80000400000 */
[----:B------:R-:W1:Y:S01]  /*08b0*/  FCHK P0, R3, R24 ;  /* 0x0000001803007302 */ /* 0x000e620000000000 */
[----:B0-----:R-:W-:-:S04]  /*08c0*/  FFMA R2, R27, -R24, 1 ;  /* 0x3f8000001b027423 */ /* 0x001fc80000000818 */
[----:B------:R-:W-:-:S04]  /*08d0*/  FFMA R2, R27, R2, R27 ;  /* 0x000000021b027223 */ /* 0x000fc8000000001b */
[----:B------:R-:W-:-:S04]  /*08e0*/  FFMA R29, R3, R2, RZ ;  /* 0x00000002031d7223 */ /* 0x000fc800000000ff */
[----:B------:R-:W-:-:S04]  /*08f0*/  FFMA R0, R29, -R24, R3 ;  /* 0x800000181d007223 */ /* 0x000fc80000000003 */
[----:B------:R-:W-:Y:S01]  /*0900*/  FFMA R29, R2, R0, R29 ;  /* 0x00000000021d7223 */ /* 0x000fe2000000001d */
[----:B-1----:R-:W-:Y:S06]  /*0910*/  @!P0 BRA `(.L_x_18) ;  /* 0x0000000000108947 */ /* 0x002fec0003800000 */
[----:B------:R-:W-:Y:S02]  /*0920*/  MOV R0, R24 ;  /* 0x0000001800007202 */ /* 0x000fe40000000f00 */
[----:B------:R-:W-:-:S07]  /*0930*/  MOV R2, 0x950 ;  /* 0x0000095000027802 */ /* 0x000fce0000000f00 */
[----:B------:R-:W-:Y:S05]  /*0940*/  CALL.REL.NOINC `($__internal_1_$__cuda_sm3x_div_rn_noftz_f32_slowpath) ;  /* 0x0000003800a87944 */ /* 0x000fea0003c00000 */
[----:B------:R-:W-:-:S07]  /*0950*/  MOV R29, R0 ;  /* 0x00000000001d7202 */ /* 0x000fce0000000f00 */
.L_x_18:
[----:B------:R-:W-:Y:S05]  /*0960*/  BSYNC.RECONVERGENT B6 ;  /* 0x0000000000067941 */ /* 0x000fea0003800200 */
.L_x_17:
        /* <DEDUP_REMOVED lines=12> */
[----:B------:R-:W-:Y:S02]  /*0a30*/  MOV R0, R24 ;  /* 0x0000001800007202 */ /* 0x000fe40000000f00 */
[----:B------:R-:W-:-:S07]  /*0a40*/  MOV R2, 0xa60 ;  /* 0x00000a6000027802 */ /* 0x000fce0000000f00 */
[----:B------:R-:W-:Y:S05]  /*0a50*/  CALL.REL.NOINC `($__internal_1_$__cuda_sm3x_div_rn_noftz_f32_slowpath) ;  /* 0x0000003800647944 */ /* 0x000fea0003c00000 */
[----:B------:R-:W-:-:S07]  /*0a60*/  MOV R33, R0 ;  /* 0x0000000000217202 */ /* 0x000fce0000000f00 */
.L_x_20:
[----:B------:R-:W-:Y:S05]  /*0a70*/  BSYNC.RECONVERGENT B6 ;  /* 0x0000000000067941 */ /* 0x000fea0003800200 */
.L_x_19:
        /* <DEDUP_REMOVED lines=15> */
.L_x_22:
[----:B------:R-:W-:Y:S05]  /*0b70*/  BSYNC.RECONVERGENT B6 ;  /* 0x0000000000067941 */ /* 0x000fea0003800200 */
.L_x_21:
[----:B------:R-:W-:Y:S01]  /*0b80*/  FADD R12, R12, -R29 ;  /* 0x8000001d0c0c7221 */ /* 0x000fe20000000000 */
[----:B------:R-:W-:Y:S01]  /*0b90*/  FADD R14, R14, -R33 ;  /* 0x800000210e0e7221 */ /* 0x000fe20000000000 */
[----:B------:R-:W-:-:S07]  /*0ba0*/  FADD R15, R15, -R0 ;  /* 0x800000000f0f7221 */ /* 0x000fce0000000000 */
.L_x_12:
[----:B------:R-:W-:Y:S05]  /*0bb0*/  BSYNC.RECONVERGENT B5 ;  /* 0x0000000000057941 */ /* 0x000fea0003800200 */
.L_x_11:
[----:B------:R-:W2:Y:S01]  /*0bc0*/  LDG.E R2, desc[UR4][R20.64+0xbc] ;  /* 0x0000bc0414027981 */ /* 0x000ea2000c1e1900 */
[----:B------:R-:W-:Y:S01]  /*0bd0*/  HFMA2 R28, -RZ, RZ, 0.9375, -7.688999176025390625e-06 ;  /* 0x3b808081ff1c7431 */ /* 0x000fe200000001ff */
[----:B------:R-:W-:Y:S01]  /*0be0*/  MOV R3, 0x437f0000 ;  /* 0x437f000000037802 */ /* 0x000fe20000000f00 */
[----:B------:R-:W-:Y:S04]  /*0bf0*/  BSSY.RECONVERGENT B5, `(.L_x_23) ;  /* 0x000000d000057945 */ /* 0x000fe80003800200 */
[----:B------:R-:W-:-:S04]  /*0c00*/  FFMA R3, R28, -R3, 1 ;  /* 0x3f8000001c037423 */ /* 0x000fc80000000803 */
[----:B------:R-:W-:Y:S01]  /*0c10*/  FFMA R28, R3, R28, 0.0039215688593685626984 ;  /* 0x3b808081031c7423 */ /* 0x000fe2000000001c */
[----:B--2---:R-:W0:Y:S03]  /*0c20*/  FCHK P0, R2, 255 ;  /* 0x437f000002007902 */ /* 0x004e260000000000 */
[----:B------:R-:W-:-:S04]  /*0c30*/  FFMA R3, R28, R2, RZ ;  /* 0x000000021c037223 */ /* 0x000fc800000000ff */
[----:B------:R-:W-:-:S04]  /*0c40*/  FFMA R0, R3, -255, R2 ;  /* 0xc37f000003007823 */ /* 0x000fc80000000002 */
[----:B------:R-:W-:Y:S01]  /*0c50*/  FFMA R28, R28, R0, R3 ;  /* 0x000000001c1c7223 */ /* 0x000fe20000000003 */
[----:B0-----:R-:W-:Y:S06]  /*0c60*/  @!P0 BRA `(.L_x_24) ;  /* 0x0000000000148947 */ /* 0x001fec0003800000 */
[----:B------:R-:W-:Y:S02]  /*0c70*/  MOV R3, R2 ;  /* 0x0000000200037202 */ /* 0x000fe40000000f00 */
[----:B------:R-:W-:Y:S02]  /*0c80*/  MOV R0, 0x437f0000 ;  /* 0x437f000000007802 */ /* 0x000fe40000000f00 */
[----:B------:R-:W-:-:S07]  /*0c90*/  MOV R2, 0xcb0 ;  /* 0x00000cb000027802 */ /* 0x000fce0000000f00 */
[----:B------:R-:W-:Y:S05]  /*0ca0*/  CALL.REL.NOINC `($__internal_1_$__cuda_sm3x_div_rn_noftz_f32_slowpath) ;  /* 0x0000003400d07944 */ /* 0x000fea0003c00000 */
[----:B------:R-:W-:-:S07]  /*0cb0*/  MOV R28, R0 ;  /* 0x00000000001c7202 */ /* 0x000fce0000000f00 */
.L_x_24:
[----:B------:R-:W-:Y:S05]  /*0cc0*/  BSYNC.RECONVERGENT B5 ;  /* 0x0000000000057941 */ /* 0x000fea0003800200 */
.L_x_23:
[----:B------:R-:W2:Y:S04]  /*0cd0*/  LDG.E R24, desc[UR4][R20.64+0xa8] ;  /* 0x0000a80414187981 */ /* 0x000ea8000c1e1900 */
[----:B------:R-:W3:Y:S04]  /*0ce0*/  LDG.E R25, desc[UR4][R20.64+0xa4] ;  /* 0x0000a40414197981 */ /* 0x000ee8000c1e1900 */
[----:B------:R-:W4:Y:S01]  /*0cf0*/  LDG.E R23, desc[UR4][R20.64+0xac] ;  /* 0x0000ac0414177981 */ /* 0x000f22000c1e1900 */
[----:B------:R-:W-:Y:S01]  /*0d00*/  BSSY.RECONVERGENT B3, `(.L_x_25) ;  /* 0x0000014000037945 */ /* 0x000fe20003800200 */
[----:B--2---:R-:W-:Y:S01]  /*0d10*/  FADD R24, -R7, R24 ;  /* 0x0000001807187221 */ /* 0x004fe20000000100 */
        /* <DEDUP_REMOVED lines=9> */
[----:B------:R-:W-:Y:S02]  /*0db0*/  MOV R2, R26 ;  /* 0x0000001a00027202 */ /* 0x000fe40000000f00 */
[----:B------:R-:W-:-:S07]  /*0dc0*/  MOV R0, 0xde0 ;  /* 0x00000de000007802 */ /* 0x000fce0000000f00 */
[----:B------:R-:W-:Y:S05]  /*0dd0*/  CALL.REL.NOINC `($__internal_0_$__cuda_sm20_sqrt_rn_f32_slowpath) ;  /* 0x00000034002c7944 */ /* 0x000fea0003c00000 */
[----:B------:R-:W-:Y:S01]  /*0de0*/  MOV R21, R31 ;  /* 0x0000001f00157202 */ /* 0x000fe20000000f00 */
[----:B------:R-:W-:Y:S06]  /*0df0*/  BRA `(.L_x_27) ;  /* 0x0000000000107947 */ /* 0x000fec0003800000 */
.L_x_26:
[----:B------:R-:W-:Y:S01]  /*0e00*/  FMUL.FTZ R21, R26, R3 ;  /* 0x000000031a157220 */ /* 0x000fe20000410000 */
[----:B------:R-:W-:-:S03]  /*0e10*/  FMUL.FTZ R2, R3, 0.5 ;  /* 0x3f00000003027820 */ /* 0x000fc60000410000 */
[----:B------:R-:W-:-:S04]  /*0e20*/  FFMA R0, -R21, R21, R26 ;  /* 0x0000001515007223 */ /* 0x000fc8000000011a */
[----:B------:R-:W-:-:S07]  /*0e30*/  FFMA R21, R0, R2, R21 ;  /* 0x0000000200157223 */ /* 0x000fce0000000015 */
.L_x_27:
[----:B------:R-:W-:Y:S05]  /*0e40*/  BSYNC.RECONVERGENT B3 ;  /* 0x0000000000037941 */ /* 0x000fea0003800200 */
.L_x_25:
[----:B------:R-:W-:Y:S01]  /*0e50*/  FSETP.GT.AND P0, PT, R21, 9.9999997473787516356e-05, PT ;  /* 0x38d1b7171500780b */ /* 0x000fe20003f04000 */
[----:B------:R-:W-:-:S12]  /*0e60*/  BSSY.RECONVERGENT B5, `(.L_x_28) ;  /* 0x000005a000057945 */ /* 0x000fd80003800200 */
[----:B------:R-:W-:Y:S05]  /*0e70*/  @!P0 BRA `(.L_x_29) ;  /* 0x0000000400608947 */ /* 0x000fea0003800000 */
[----:B------:R-:W-:-:S05]  /*0e80*/  SHF.R.U32.HI R3, RZ, 0x5, R22 ;  /* 0x00000005ff037819 */ /* 0x000fca0000011616 */
[----:B------:R-:W-:-:S06]  /*0e90*/  IMAD.WIDE.U32 R2, R3, 0x4, R16 ;  /* 0x0000000403027825 */ /* 0x000fcc00078e0010 */
[----:B------:R-:W2:Y:S01]  /*0ea0*/  LDG.E R3, desc[UR4][R2.64+0x4] ;  /* 0x0000040402037981 */ /* 0x000ea2000c1e1900 */
[----:B------:R-:W-:Y:S01]  /*0eb0*/  IADD3 R0, PT, PT, R22, 0x1, RZ ;  /* 0x0000000116007810 */ /* 0x000fe20007ffe0ff */
[----:B------:R-:W-:Y:S01]  /*0ec0*/  BSSY.RECONVERGENT B3, `(.L_x_30) ;  /* 0x000000e000037945 */ /* 0x000fe20003800200 */
[----:B------:R-:W-:Y:S02]  /*0ed0*/  FSETP.GEU.AND P1, PT, R21, 5, PT ;  /* 0x40a000001500780b */ /* 0x000fe40003f2e000 */
[----:B--2---:R-:W-:-:S04]  /*0ee0*/  SHF.R.W.U32.HI R0, RZ, R0, R3 ;  /* 0x00000000ff007219 */ /* 0x004fc80000011e03 */
        /* <DEDUP_REMOVED lines=11> */
.L_x_31:
[----:B------:R-:W-:Y:S05]  /*0fa0*/  BSYNC.RECONVERGENT B3 ;  /* 0x0000000000037941 */ /* 0x000fea0003800200 */
.L_x_30:
        /* <DEDUP_REMOVED lines=16> */
.L_x_33:
[----:B------:R-:W-:Y:S05]  /*10b0*/  BSYNC.RECONVERGENT B6 ;  /* 0x0000000000067941 */ /* 0x000fea0003800200 */
.L_x_32:
        /* <DEDUP_REMOVED lines=15> */
.L_x_35:
[----:B------:R-:W-:Y:S05]  /*11b0*/  BSYNC.RECONVERGENT B6 ;  /* 0x0000000000067941 */ /* 0x000fea0003800200 */
.L_x_34:
        /* <DEDUP_REMOVED lines=16> */
.L_x_37:
[----:B------:R-:W-:Y:S05]  /*12c0*/  BSYNC.RECONVERGENT B6 ;  /* 0x0000000000067941 */ /* 0x000fea0003800200 */
.L_x_36:
        /* <DEDUP_REMOVED lines=15> */
.L_x_39:
[----:B------:R-:W-:Y:S05]  /*13c0*/  BSYNC.RECONVERGENT B6 ;  /* 0x0000000000067941 */ /* 0x000fea0003800200 */
.L_x_38:
[----:B------:R-:W-:Y:S01]  /*13d0*/  FADD R12, R12, -R25 ;  /* 0x800000190c0c7221 */ /* 0x000fe20000000000 */
[----:B------:R-:W-:Y:S01]  /*13e0*/  FADD R14, R14, -R29 ;  /* 0x8000001d0e0e7221 */ /* 0x000fe20000000000 */
[----:B------:R-:W-:-:S07]  /*13f0*/  FADD R15, R15, -R0 ;  /* 0x800000000f0f7221 */ /* 0x000fce0000000000 */
.L_x_29:
[----:B------:R-:W-:Y:S05]  /*1400*/  BSYNC.RECONVERGENT B5 ;  /* 0x0000000000057941 */ /* 0x000fea0003800200 */
.L_x_28:
[----:B------:R-:W-:Y:S02]  /*1410*/  IADD3 R22, PT, PT, R22, 0x2, RZ ;  /* 0x0000000216167810 */ /* 0x000fe40007ffe0ff */
[----:B------:R-:W-:-:S04]  /*1420*/  LOP3.LUT R23, R13, 0x7ffffffe, RZ, 0xc0, !PT ;  /* 0x7ffffffe0d177812 */ /* 0x000fc800078ec0ff */
[----:B------:R-:W-:-:S13]  /*1430*/  ISETP.NE.AND P0, PT, R22, R23, PT ;  /* 0x000000171600720c */ /* 0x000fda0003f05270 */
[----:B------:R-:W-:Y:S05]  /*1440*/  @P0 BRA `(.L_x_40) ;  /* 0xffffffec00c40947 */ /* 0x000fea000383ffff */
[----:B------:R-:W-:Y:S05]  /*1450*/  BSYNC.RECONVERGENT B0 ;  /* 0x0000000000007941 */ /* 0x000fea0003800200 */
.L_x_5:
[----:B-12---:R-:W-:Y:S05]  /*1460*/  BSYNC.RECONVERGENT B1 ;  /* 0x0000000000017941 */ /* 0x006fea0003800200 */
.L_x_4:
[----:B------:R-:W-:-:S04]  /*1470*/  LOP3.LUT R0, R13, 0x1, RZ, 0xc0, !PT ;  /* 0x000000010d007812 */ /* 0x000fc800078ec0ff */
[----:B------:R-:W-:-:S13]  /*1480*/  ISETP.NE.U32.AND P0, PT, R0, 0x1, PT ;  /* 0x000000010000780c */ /* 0x000fda0003f05070 */
[----:B------:R-:W-:Y:S05]  /*1490*/  @P0 BRA `(.L_x_3) ;  /* 0x00000008001c0947 */ /* 0x000fea0003800000 */
[----:B------:R-:W0:Y:S02]  /*14a0*/  LDC.64 R24, c[0x0][0x380] ;  /* 0x0000e000ff187b82 */ /* 0x000e240000000a00 */
[----:B0-----:R-:W-:-:S05]  /*14b0*/  IMAD.WIDE.U32 R24, R23, 0xa4, R24 ;  /* 0x000000a417187825 */ /* 0x001fca00078e0018 */
        /* <DEDUP_REMOVED lines=14> */
[----:B-----5:R-:W-:Y:S05]  /*15a0*/  CALL.REL.NOINC `($__internal_1_$__cuda_sm3x_div_rn_noftz_f32_slowpath) ;  /* 0x0000002c00907944 */ /* 0x020fea0003c00000 */
[----:B------:R-:W-:-:S07]  /*15b0*/  MOV R28, R0 ;  /* 0x00000000001c7202 */ /* 0x000fce0000000f00 */
.L_x_42:
[----:B------:R-:W-:Y:S05]  /*15c0*/  BSYNC.RECONVERGENT B0 ;  /* 0x0000000000007941 */ /* 0x000fea0003800200 */
.L_x_41:
        /* <DEDUP_REMOVED lines=18> */
.L_x_44:
[----:B------:R-:W-:Y:S01]  /*16f0*/  FMUL.FTZ R24, R2, R3 ;  /* 0x0000000302187220 */ /* 0x000fe20000410000 */
[----:B------:R-:W-:-:S03]  /*1700*/  FMUL.FTZ R0, R3, 0.5 ;  /* 0x3f00000003007820 */ /* 0x000fc60000410000 */
[----:B------:R-:W-:-:S04]  /*1710*/  FFMA R3, -R24, R24, R2 ;  /* 0x0000001818037223 */ /* 0x000fc80000000102 */
[----:B------:R-:W-:-:S07]  /*1720*/  FFMA R24, R3, R0, R24 ;  /* 0x0000000003187223 */ /* 0x000fce0000000018 */
.L_x_45:
[----:B------:R-:W-:Y:S05]  /*1730*/  BSYNC.RECONVERGENT B0 ;  /* 0x0000000000007941 */ /* 0x000fea0003800200 */
.L_x_43:
[----:B------:R-:W-:-:S13]  /*1740*/  FSETP.GT.AND P0, PT, R24, 9.9999997473787516356e-05, PT ;  /* 0x38d1b7171800780b */ /* 0x000fda0003f04000 */
[----:B------:R-:W-:Y:S05]  /*1750*/  @!P0 BRA `(.L_x_3) ;  /* 0x00000004006c8947 */ /* 0x000fea0003800000 */
[----:B------:R-:W-:-:S05]  /*1760*/  SHF.R.U32.HI R3, RZ, 0x5, R23 ;  /* 0x00000005ff037819 */ /* 0x000fca0000011617 */
[----:B------:R-:W-:-:S06]  /*1770*/  IMAD.WIDE.U32 R2, R3, 0x4, R16 ;  /* 0x0000000403027825 */ /* 0x000fcc00078e0010 */
[----:B------:R-:W2:Y:S01]  /*1780*/  LDG.E R2, desc[UR4][R2.64+0x4] ;  /* 0x0000040402027981 */ /* 0x000ea2000c1e1900 */
[----:B------:R-:W-:Y:S01]  /*1790*/  BSSY.RECONVERGENT B0, `(.L_x_46) ;  /* 0x000000f000007945 */ /* 0x000fe20003800200 */
[----:B------:R-:W-:Y:S02]  /*17a0*/  FSETP.GEU.AND P1, PT, R24, 5, PT ;  /* 0x40a000001800780b */ /* 0x000fe40003f2e000 */
[----:B--2---:R-:W-:-:S04]  /*17b0*/  SHF.R.W.U32.HI R23, RZ, R23, R2 ;  /* 0x00000017ff177219 */ /* 0x004fc80000011e02 */
[----:B------:R-:W-:-:S04]  /*17c0*/  LOP3.LUT R23, R23, 0x1, RZ, 0xc0, !PT ;  /* 0x0000000117177812 */ /* 0x000fc800078ec0ff */
[----:B------:R-:W-:-:S13]  /*17d0*/  ISETP.NE.U32.AND P0, PT, R23, 0x1, PT ;  /* 0x000000011700780c */ /* 0x000fda0003f05070 */
[----:B------:R-:W-:Y:S05]  /*17e0*/  @P0 BRA `(.L_x_47) ;  /* 0x0000000000240947 */ /* 0x000fea0003800000 */
[----:B------:R-:W0:Y:S01]  /*17f0*/  LDCU UR8, c[0x0][0x38c] ;  /* 0x00007180ff0877ac */ /* 0x000e220008000800 */
[----:B------:R-:W-:-:S04]  /*1800*/  FMUL R3, R5, 0.5 ;  /* 0x3f00000005037820 */ /* 0x000fc80000400000 */
[----:B------:R-:W-:Y:S01]  /*1810*/  FMUL R3, R3, R28 ;  /* 0x0000001c03037220 */ /* 0x000fe20000400000 */
[----:B0-----:R-:W-:Y:S01]  /*1820*/  FMUL R0, R22, UR8 ;  /* 0x0000000816007c20 */ /* 0x001fe20008400000 */
[----:B------:R-:W-:Y:S01]  /*1830*/  FMUL R23, R21, UR8 ;  /* 0x0000000815177c20 */ /* 0x000fe20008400000 */
[----:B------:R-:W-:Y:S02]  /*1840*/  FMUL R2, R20, UR8 ;  /* 0x0000000814027c20 */ /* 0x000fe40008400000 */
[C---:B------:R-:W-:Y:S01]  /*1850*/  FFMA R12, R3.reuse, R0, R12 ;  /* 0x00000000030c7223 */ /* 0x040fe2000000000c */
[C---:B------:R-:W-:Y:S01]  /*1860*/  FFMA R14, R3.reuse, R23, R14 ;  /* 0x00000017030e7223 */ /* 0x040fe2000000000e */
[----:B------:R-:W-:-:S07]  /*1870*/  FFMA R15, R3, R2, R15 ;  /* 0x00000002030f7223 */ /* 0x000fce000000000f */
.L_x_47:
[----:B------:R-:W-:Y:S05]  /*1880*/  BSYNC.RECONVERGENT B0 ;  /* 0x0000000000007941 */ /* 0x000fea0003800200 */
.L_x_46:
        /* <DEDUP_REMOVED lines=16> */
.L_x_49:
[----:B------:R-:W-:Y:S05]  /*1990*/  BSYNC.RECONVERGENT B0 ;  /* 0x0000000000007941 */ /* 0x000fea0003800200 */
.L_x_48:
[----:B------:R-:W0:Y:S01]  /*19a0*/  LDCU UR8, c[0x0][0x394] ;  /* 0x00007280ff0877ac */ /* 0x000e220008000800 */
[----:B------:R-:W1:Y:S01]  /*19b0*/  MUFU.RCP R25, R24 ;  /* 0x0000001800197308 */ /* 0x000e620000001000 */
[----:B------:R-:W-:Y:S01]  /*19c0*/  BSSY.RECONVERGENT B0, `(.L_x_50) ;  /* 0x000000e000007945 */ /* 0x000fe20003800200 */
[----:B0-----:R-:W-:Y:S01]  /*19d0*/  FMUL R22, R22, UR8 ;  /* 0x0000000816167c20 */ /* 0x001fe20008400000 */
[----:B-1----:R-:W-:-:S03]  /*19e0*/  FFMA R0, R25, -R24, 1 ;  /* 0x3f80000019007423 */ /* 0x002fc60000000818 */
[----:B------:R-:W-:Y:S01]  /*19f0*/  FMUL R3, R22, R23 ;  /* 0x0000001716037220 */ /* 0x000fe20000400000 */
[----:B------:R-:W-:-:S03]  /*1a00*/  FFMA R0, R25, R0, R25 ;  /* 0x0000000019007223 */ /* 0x000fc60000000019 */
[----:B------:R-:W0:Y:S01]  /*1a10*/  FCHK P0, R3, R24 ;  /* 0x0000001803007302 */ /* 0x000e220000000000 */
[----:B------:R-:W-:-:S04]  /*1a20*/  FFMA R25, R3, R0, RZ ;  /* 0x0000000003197223 */ /* 0x000fc800000000ff */
[----:B------:R-:W-:-:S04]  /*1a30*/  FFMA R2, R25, -R24, R3 ;  /* 0x8000001819027223 */ /* 0x000fc80000000003 */
[----:B------:R-:W-:Y:S01]  /*1a40*/  FFMA R25, R0, R2, R25 ;  /* 0x0000000200197223 */ /* 0x000fe20000000019 */
[----:B0-----:R-:W-:Y:S06]  /*1a50*/  @!P0 BRA `(.L_x_51) ;  /* 0x0000000000108947 */ /* 0x001fec0003800000 */
[----:B------:R-:W-:Y:S02]  /*1a60*/  MOV R0, R24 ;  /* 0x0000001800007202 */ /* 0x000fe40000000f00 */
[----:B------:R-:W-:-:S07]  /*1a70*/  MOV R2, 0x1a90 ;  /* 0x00001a9000027802 */ /* 0x000fce0000000f00 */
[----:B------:R-:W-:Y:S05]  /*1a80*/  CALL.REL.NOINC `($__internal_1_$__cuda_sm3x_div_rn_noftz_f32_slowpath) ;  /* 0x0000002800587944 */ /* 0x000fea0003c00000 */
[----:B------:R-:W-:-:S07]  /*1a90*/  MOV R25, R0 ;  /* 0x0000000000197202 */ /* 0x000fce0000000f00 */
.L_x_51:
[----:B------:R-:W-:Y:S05]  /*1aa0*/  BSYNC.RECONVERGENT B0 ;  /* 0x0000000000007941 */ /* 0x000fea0003800200 */
.L_x_50:
        /* <DEDUP_REMOVED lines=13> */
[----:B------:R-:W-:Y:S02]  /*1b80*/  MOV R0, R24 ;  /* 0x0000001800007202 */ /* 0x000fe40000000f00 */
[----:B------:R-:W-:-:S07]  /*1b90*/  MOV R2, 0x1bb0 ;  /* 0x00001bb000027802 */ /* 0x000fce0000000f00 */
[----:B------:R-:W-:Y:S05]  /*1ba0*/  CALL.REL.NOINC `($__internal_1_$__cuda_sm3x_div_rn_noftz_f32_slowpath) ;  /* 0x0000002800107944 */ /* 0x000fea0003c00000 */
[----:B------:R-:W-:-:S07]  /*1bb0*/  MOV R21, R0 ;  /* 0x0000000000157202 */ /* 0x000fce0000000f00 */
.L_x_53:
[----:B------:R-:W-:Y:S05]  /*1bc0*/  BSYNC.RECONVERGENT B0 ;  /* 0x0000000000007941 */ /* 0x000fea0003800200 */
.L_x_52:
        /* <DEDUP_REMOVED lines=16> */
.L_x_55:
[----:B------:R-:W-:Y:S05]  /*1cd0*/  BSYNC.RECONVERGENT B0 ;  /* 0x0000000000007941 */ /* 0x000fea0003800200 */
.L_x_54:
[----:B------:R-:W-:Y:S01]  /*1ce0*/  FADD R12, R12, -R25 ;  /* 0x800000190c0c7221 */ /* 0x000fe20000000000 */
[----:B------:R-:W-:Y:S01]  /*1cf0*/  FADD R14, R14, -R21 ;  /* 0x800000150e0e7221 */ /* 0x000fe20000000000 */
[----:B------:R-:W-:-:S07]  /*1d00*/  FADD R15, R15, -R0 ;  /* 0x800000000f0f7221 */ /* 0x000fce0000000000 */
.L_x_3:
[----:B-12---:R-:W-:Y:S05]  /*1d10*/  BSYNC.RECONVERGENT B2 ;  /* 0x0000000000027941 */ /* 0x006fea0003800200 */
.L_x_2:
[----:B------:R-:W0:Y:S01]  /*1d20*/  LDCU UR6, c[0x0][0x388] ;  /* 0x00007100ff0677ac */ /* 0x000e220008000800 */
[----:B------:R-:W-:Y:S01]  /*1d30*/  BSSY.RECONVERGENT B0, `(.L_x_56) ;  /* 0x0000090000007945 */ /* 0x000fe20003800200 */
[----:B0-----:R-:W-:-:S13]  /*1d40*/  ISETP.GE.AND P0, PT, R13, UR6, PT ;  /* 0x000000060d007c0c */ /* 0x001fda000bf06270 */
[----:B------:R-:W-:Y:S05]  /*1d50*/  @P0 BRA `(.L_x_57) ;  /* 0x0000000800340947 */ /* 0x000fea0003800000 */
[----:B------:R-:W-:Y:S01]  /*1d60*/  ISETP.NE.AND P0, PT, R13, R4, PT ;  /* 0x000000040d00720c */ /* 0x000fe20003f05270 */
[----:B------:R-:W-:-:S12]  /*1d70*/  BSSY.RECONVERGENT B1, `(.L_x_58) ;  /* 0x000008a000017945 */ /* 0x000fd80003800200 */
[----:B------:R-:W-:Y:S05]  /*1d80*/  @!P0 BRA `(.L_x_59) ;  /* 0x0000000800208947 */ /* 0x000fea0003800000 */
        /* <DEDUP_REMOVED lines=18> */
.L_x_61:
[----:B------:R-:W-:Y:S05]  /*1eb0*/  BSYNC.RECONVERGENT B2 ;  /* 0x0000000000027941 */ /* 0x000fea0003800200 */
.L_x_60:
        /* <DEDUP_REMOVED lines=19> */
.L_x_63:
[----:B------:R-:W-:Y:S01]  /*1ff0*/  FMUL.FTZ R23, R26, R3 ;  /* 0x000000031a177220 */ /* 0x000fe20000410000 */
[----:B------:R-:W-:-:S03]  /*2000*/  FMUL.FTZ R2, R3, 0.5 ;  /* 0x3f00000003027820 */ /* 0x000fc60000410000 */
[----:B------:R-:W-:-:S04]  /*2010*/  FFMA R0, -R23, R23, R26 ;  /* 0x0000001717007223 */ /* 0x000fc8000000011a */
[----:B------:R-:W-:-:S07]  /*2020*/  FFMA R23, R0, R2, R23 ;  /* 0x0000000200177223 */ /* 0x000fce0000000017 */
.L_x_64:
[----:B------:R-:W-:Y:S05]  /*2030*/  BSYNC.RECONVERGENT B2 ;  /* 0x0000000000027941 */ /* 0x000fea0003800200 */
.L_x_62:
        /* <DEDUP_REMOVED lines=20> */
.L_x_66:
[----:B------:R-:W-:Y:S05]  /*2180*/  BSYNC.RECONVERGENT B2 ;  /* 0x0000000000027941 */ /* 0x000fea0003800200 */
.L_x_65:
        /* <DEDUP_REMOVED lines=16> */
.L_x_68:
[----:B------:R-:W-:Y:S05]  /*2290*/  BSYNC.RECONVERGENT B2 ;  /* 0x0000000000027941 */ /* 0x000fea0003800200 */
.L_x_67:
        /* <DEDUP_REMOVED lines=16> */
.L_x_70:
[----:B------:R-:W-:Y:S05]  /*23a0*/  BSYNC.RECONVERGENT B2 ;  /* 0x0000000000027941 */ /* 0x000fea0003800200 */
.L_x_69:
        /* <DEDUP_REMOVED lines=17> */
.L_x_72:
[----:B------:R-:W-:Y:S05]  /*24c0*/  BSYNC.RECONVERGENT B2 ;  /* 0x0000000000027941 */ /* 0x000fea0003800200 */
.L_x_71:
        /* <DEDUP_REMOVED lines=16> */
.L_x_74:
[----:B------:R-:W-:Y:S05]  /*25d0*/  BSYNC.RECONVERGENT B2 ;  /* 0x0000000000027941 */ /* 0x000fea0003800200 */
.L_x_73:
[----:B------:R-:W-:Y:S01]  /*25e0*/  FADD R12, R12, -R21 ;  /* 0x800000150c0c7221 */ /* 0x000fe20000000000 */
[----:B------:R-:W-:Y:S01]  /*25f0*/  FADD R14, R14, -R25 ;  /* 0x800000190e0e7221 */ /* 0x000fe20000000000 */
[----:B------:R-:W-:-:S07]  /*2600*/  FADD R15, R15, -R0 ;  /* 0x800000000f0f7221 */ /* 0x000fce0000000000 */
.L_x_59:
[----:B------:R-:W-:Y:S05]  /*2610*/  BSYNC.RECONVERGENT B1 ;  /* 0x0000000000017941 */ /* 0x000fea0003800200 */
.L_x_58:
[----:B------:R-:W-:-:S07]  /*2620*/  IADD3 R13, PT, PT, R13, 0x1, RZ ;  /* 0x000000010d0d7810 */ /* 0x000fce0007ffe0ff */
.L_x_57:
[----:B------:R-:W-:Y:S05]  /*2630*/  BSYNC.RECONVERGENT B0 ;  /* 0x0000000000007941 */ /* 0x000fea0003800200 */
.L_x_56:
[----:B------:R-:W0:Y:S01]  /*2640*/  LDCU UR7, c[0x0][0x388] ;  /* 0x00007100ff0777ac */ /* 0x000e220008000800 */
[----:B------:R-:W-:Y:S01]  /*2650*/  BSSY.RECONVERGENT B0, `(.L_x_75) ;  /* 0x00001aa000007945 */ /* 0x000fe20003800200 */
[----:B------:R-:W1:Y:S01]  /*2660*/  LDCU UR9, c[0x0][0x394] ;  /* 0x00007280ff0977ac */ /* 0x000e620008000800 */
[----:B------:R-:W2:Y:S01]  /*2670*/  LDCU UR8, c[0x0][0x38c] ;  /* 0x00007180ff0877ac */ /* 0x000ea20008000800 */
[----:B0-----:R-:W-:-:S13]  /*2680*/  ISETP.GE.AND P0, PT, R13, UR7, PT ;  /* 0x000000070d007c0c */ /* 0x001fda000bf06270 */
[----:B-12---:R-:W-:Y:S05]  /*2690*/  @P0 BRA `(.L_x_76) ;  /* 0x0000001800940947 */ /* 0x006fea0003800000 */
[C---:B------:R-:W-:Y:S01]  /*26a0*/  IADD3 R0, PT, PT, -R13.reuse, UR7, RZ ;  /* 0x000000070d007c10 */ /* 0x040fe2000fffe1ff */
[----:B------:R-:W-:Y:S01]  /*26b0*/  BSSY.RECONVERGENT B1, `(.L_x_77) ;  /* 0x0000090000017945 */ /* 0x000fe20003800200 */
[----:B------:R-:W-:Y:S02]  /*26c0*/  IADD3 R23, PT, PT, R13, 0x1, RZ ;  /* 0x000000010d177810 */ /* 0x000fe40007ffe0ff */
[----:B------:R-:W-:Y:S02]  /*26d0*/  LOP3.LUT R0, R0, 0x1, RZ, 0xc0, !PT ;  /* 0x0000000100007812 */ /* 0x000fe400078ec0ff */
[----:B------:R-:W-:Y:S02]  /*26e0*/  MOV R4, R13 ;  /* 0x0000000d00047202 */ /* 0x000fe40000000f00 */
        /* <DEDUP_REMOVED lines=20> */
.L_x_80:
[----:B------:R-:W-:Y:S05]  /*2830*/  BSYNC.RECONVERGENT B2 ;  /* 0x0000000000027941 */ /* 0x000fea0003800200 */
.L_x_79:
        /* <DEDUP_REMOVED lines=18> */
.L_x_82:
[----:B------:R-:W-:Y:S01]  /*2960*/  FMUL.FTZ R24, R2, R3 ;  /* 0x0000000302187220 */ /* 0x000fe20000410000 */
[----:B------:R-:W-:-:S03]  /*2970*/  FMUL.FTZ R0, R3, 0.5 ;  /* 0x3f00000003007820 */ /* 0x000fc60000410000 */
[----:B------:R-:W-:-:S04]  /*2980*/  FFMA R3, -R24, R24, R2 ;  /* 0x0000001818037223 */ /* 0x000fc80000000102 */
[----:B------:R-:W-:-:S07]  /*2990*/  FFMA R24, R3, R0, R24 ;  /* 0x0000000003187223 */ /* 0x000fce0000000018 */
.L_x_83:
[----:B------:R-:W-:Y:S05]  /*29a0*/  BSYNC.RECONVERGENT B2 ;  /* 0x0000000000027941 */ /* 0x000fea0003800200 */
.L_x_81:
[----:B------:R-:W-:Y:S02]  /*29b0*/  FSETP.GT.AND P0, PT, R24, 9.9999997473787516356e-05, PT ;  /* 0x38d1b7171800780b */ /* 0x000fe40003f04000 */
[----:B------:R-:W-:-:S11]  /*29c0*/  MOV R4, R23 ;  /* 0x0000001700047202 */ /* 0x000fd60000000f00 */
        /* <DEDUP_REMOVED lines=19> */
.L_x_85:
[----:B------:R-:W-:Y:S05]  /*2b00*/  BSYNC.RECONVERGENT B2 ;  /* 0x0000000000027941 */ /* 0x000fea0003800200 */
.L_x_84:
[----:B------:R-:W-:Y:S01]  /*2b10*/  MOV R4, R23 ;  /* 0x0000001700047202 */ /* 0x000fe20000000f00 */
[----:B------:R-:W-:Y:S06]  /*2b20*/  @P1 BRA `(.L_x_78) ;  /* 0x0000000400201947 */ /* 0x000fec0003800000 */
        /* <DEDUP_REMOVED lines=15> */
.L_x_87:
[----:B------:R-:W-:Y:S05]  /*2c20*/  BSYNC.RECONVERGENT B2 ;  /* 0x0000000000027941 */ /* 0x000fea0003800200 */
.L_x_86:
        /* <DEDUP_REMOVED lines=16> */
.L_x_89:
[----:B------:R-:W-:Y:S05]  /*2d30*/  BSYNC.RECONVERGENT B2 ;  /* 0x0000000000027941 */ /* 0x000fea0003800200 */
.L_x_88:
        /* <DEDUP_REMOVED lines=17> */
.L_x_91:
[----:B------:R-:W-:Y:S05]  /*2e50*/  BSYNC.RECONVERGENT B2 ;  /* 0x0000000000027941 */ /* 0x000fea0003800200 */
.L_x_90:
        /* <DEDUP_REMOVED lines=16> */
.L_x_93:
[----:B------:R-:W-:Y:S05]  /*2f60*/  BSYNC.RECONVERGENT B2 ;  /* 0x0000000000027941 */ /* 0x000fea0003800200 */
.L_x_92:
[----:B------:R-:W-:Y:S01]  /*2f70*/  FADD R12, R12, -R13 ;  /* 0x8000000d0c0c7221 */ /* 0x000fe20000000000 */
[----:B------:R-:W-:Y:S01]  /*2f80*/  FADD R14, R14, -R21 ;  /* 0x800000150e0e7221 */ /* 0x000fe20000000000 */
[----:B------:R-:W-:Y:S01]  /*2f90*/  FADD R15, R15, -R0 ;  /* 0x800000000f0f7221 */ /* 0x000fe20000000000 */
[----:B------:R-:W-:-:S07]  /*2fa0*/  MOV R4, R23 ;  /* 0x0000001700047202 */ /* 0x000fce0000000f00 */
.L_x_78:
[----:B------:R-:W-:Y:S05]  /*2fb0*/  BSYNC.RECONVERGENT B1 ;  /* 0x0000000000017941 */ /* 0x000fea0003800200 */
.L_x_77:
[----:B------:R-:W0:Y:S02]  /*2fc0*/  LDC R24, c[0x0][0x388] ;  /* 0x0000e200ff187b82 */ /* 0x000e240000000800 */
[----:B0-----:R-:W-:-:S13]  /*2fd0*/  ISETP.NE.AND P0, PT, R23, R24, PT ;  /* 0x000000181700720c */ /* 0x001fda0003f05270 */
[----:B------:R-:W-:Y:S05]  /*2fe0*/  @!P0 BRA `(.L_x_76) ;  /* 0x0000001000408947 */ /* 0x000fea0003800000 */
[----:B------:R-:W-:-:S07]  /*2ff0*/  IADD3 R24, PT, PT, R4, -R24, RZ ;  /* 0x8000001804187210 */ /* 0x000fce0007ffe0ff */
.L_x_128:
[----:B------:R-:W0:Y:S02]  /*3000*/  LDC.64 R28, c[0x0][0x380] ;  /* 0x0000e000ff1c7b82 */ /* 0x000e240000000a00 */
[----:B0-----:R-:W-:-:S05]  /*3010*/  IMAD.WIDE.U32 R28, R4, 0xa4, R28 ;  /* 0x000000a4041c7825 */ /* 0x001fca00078e001c */
[----:B------:R-:W2:Y:S01]  /*3020*/  LDG.E R2, desc[UR4][R28.64+0x18] ;  /* 0x000018041c027981 */ /* 0x000ea2000c1e1900 */
[----:B------:R-:W-:Y:S01]  /*3030*/  HFMA2 R22, -RZ, RZ, 0.9375, -7.688999176025390625e-06 ;  /* 0x3b808081ff167431 */ /* 0x000fe200000001ff */
[----:B------:R-:W-:Y:S01]  /*3040*/  MOV R3, 0x437f0000 ;  /* 0x437f000000037802 */ /* 0x000fe20000000f00 */
[----:B------:R-:W-:Y:S01]  /*3050*/  BSSY.RECONVERGENT B1, `(.L_x_94) ;  /* 0x000000f000017945 */ /* 0x000fe20003800200 */
[----:B------:R-:W-:-:S04]  /*3060*/  IADD3 R24, PT, PT, R24, 0x2, RZ ;  /* 0x0000000218187810 */ /* 0x000fc80007ffe0ff */
[----:B------:R-:W-:Y:S01]  /*3070*/  ISETP.NE.AND P2, PT, R24, RZ, PT ;  /* 0x000000ff1800720c */ /* 0x000fe20003f45270 */
        /* <DEDUP_REMOVED lines=12> */
.L_x_95:
[----:B------:R-:W-:Y:S05]  /*3140*/  BSYNC.RECONVERGENT B1 ;  /* 0x0000000000017941 */ /* 0x000fea0003800200 */
.L_x_94:
        /* <DEDUP_REMOVED lines=19> */
.L_x_97:
[----:B------:R-:W-:Y:S01]  /*3280*/  FMUL.FTZ R23, R26, R3 ;  /* 0x000000031a177220 */ /* 0x000fe20000410000 */
[----:B------:R-:W-:-:S03]  /*3290*/  FMUL.FTZ R2, R3, 0.5 ;  /* 0x3f00000003027820 */ /* 0x000fc60000410000 */
[----:B------:R-:W-:-:S04]  /*32a0*/  FFMA R0, -R23, R23, R26 ;  /* 0x0000001717007223 */ /* 0x000fc8000000011a */
[----:B------:R-:W-:-:S07]  /*32b0*/  FFMA R23, R0, R2, R23 ;  /* 0x0000000200177223 */ /* 0x000fce0000000017 */
.L_x_98:
[----:B------:R-:W-:Y:S05]  /*32c0*/  BSYNC.RECONVERGENT B1 ;  /* 0x0000000000017941 */ /* 0x000fea0003800200 */
.L_x_96:
[----:B------:R-:W-:Y:S01]  /*32d0*/  FSETP.GT.AND P0, PT, R23, 9.9999997473787516356e-05, PT ;  /* 0x38d1b7171700780b */ /* 0x000fe20003f04000 */
[----:B------:R-:W-:-:S12]  /*32e0*/  BSSY.RECONVERGENT B1, `(.L_x_99) ;  /* 0x0000059000017945 */ /* 0x000fd80003800200 */
        /* <DEDUP_REMOVED lines=18> */
.L_x_102:
[----:B------:R-:W-:Y:S05]  /*3410*/  BSYNC.RECONVERGENT B2 ;  /* 0x0000000000027941 */ /* 0x000fea0003800200 */
.L_x_101:
        /* <DEDUP_REMOVED lines=16> */
.L_x_104:
[----:B------:R-:W-:Y:S05]  /*3520*/  BSYNC.RECONVERGENT B2 ;  /* 0x0000000000027941 */ /* 0x000fea0003800200 */
.L_x_103:
        /* <DEDUP_REMOVED lines=15> */
.L_x_106:
[----:B------:R-:W-:Y:S05]  /*3620*/  BSYNC.RECONVERGENT B2 ;  /* 0x0000000000027941 */ /* 0x000fea0003800200 */
.L_x_105:
        /* <DEDUP_REMOVED lines=16> */
.L_x_108:
[----:B------:R-:W-:Y:S05]  /*3730*/  BSYNC.RECONVERGENT B2 ;  /* 0x0000000000027941 */ /* 0x000fea0003800200 */
.L_x_107:
        /* <DEDUP_REMOVED lines=15> */
.L_x_110:
[----:B------:R-:W-:Y:S05]  /*3830*/  BSYNC.RECONVERGENT B2 ;  /* 0x0000000000027941 */ /* 0x000fea0003800200 */
.L_x_109:
[----:B------:R-:W-:Y:S01]  /*3840*/  FADD R12, R12, -R25 ;  /* 0x800000190c0c7221 */ /* 0x000fe20000000000 */
[----:B------:R-:W-:Y:S01]  /*3850*/  FADD R14, R14, -R21 ;  /* 0x800000150e0e7221 */ /* 0x000fe20000000000 */
[----:B------:R-:W-:-:S07]  /*3860*/  FADD R15, R15, -R0 ;  /* 0x800000000f0f7221 */ /* 0x000fce0000000000 */
.L_x_100:
[----:B------:R-:W-:Y:S05]  /*3870*/  BSYNC.RECONVERGENT B1 ;  /* 0x0000000000017941 */ /* 0x000fea0003800200 */
.L_x_99:
        /* <DEDUP_REMOVED lines=16> */
.L_x_112:
[----:B------:R-:W-:Y:S05]  /*3980*/  BSYNC.RECONVERGENT B1 ;  /* 0x0000000000017941 */ /* 0x000fea0003800200 */
.L_x_111:
        /* <DEDUP_REMOVED lines=19> */
.L_x_114:
[----:B------:R-:W-:Y:S01]  /*3ac0*/  FMUL.FTZ R23, R26, R3 ;  /* 0x000000031a177220 */ /* 0x000fe20000410000 */
[----:B------:R-:W-:-:S03]  /*3ad0*/  FMUL.FTZ R2, R3, 0.5 ;  /* 0x3f00000003027820 */ /* 0x000fc60000410000 */
[----:B------:R-:W-:-:S04]  /*3ae0*/  FFMA R0, -R23, R23, R26 ;  /* 0x0000001717007223 */ /* 0x000fc8000000011a */
[----:B------:R-:W-:-:S07]  /*3af0*/  FFMA R23, R0, R2, R23 ;  /* 0x0000000200177223 */ /* 0x000fce0000000017 */
.L_x_115:
[----:B------:R-:W-:Y:S05]  /*3b00*/  BSYNC.RECONVERGENT B1 ;  /* 0x0000000000017941 */ /* 0x000fea0003800200 */
.L_x_113:
[----:B------:R-:W-:Y:S01]  /*3b10*/  FSETP.GT.AND P0, PT, R23, 9.9999997473787516356e-05, PT ;  /* 0x38d1b7171700780b */ /* 0x000fe20003f04000 */
[----:B------:R-:W-:-:S12]  /*3b20*/  BSSY.RECONVERGENT B1, `(.L_x_116) ;  /* 0x000005a000017945 */ /* 0x000fd80003800200 */
[----:B------:R-:W-:Y:S05]  /*3b30*/  @!P0 BRA `(.L_x_117) ;  /* 0x0000000400608947 */ /* 0x000fea0003800000 */
[----:B------:R-:W-:-:S04]  /*3b40*/  IADD3 R0, PT, PT, R4, 0x1, RZ ;  /* 0x0000000104007810 */ /* 0x000fc80007ffe0ff */
        /* <DEDUP_REMOVED lines=17> */
.L_x_119:
[----:B------:R-:W-:Y:S05]  /*3c60*/  BSYNC.RECONVERGENT B2 ;  /* 0x0000000000027941 */ /* 0x000fea0003800200 */
.L_x_118:
        /* <DEDUP_REMOVED lines=16> */
.L_x_121:
[----:B------:R-:W-:Y:S05]  /*3d70*/  BSYNC.RECONVERGENT B2 ;  /* 0x0000000000027941 */ /* 0x000fea0003800200 */
.L_x_120:
        /* <DEDUP_REMOVED lines=15> */
.L_x_123:
[----:B------:R-:W-:Y:S05]  /*3e70*/  BSYNC.RECONVERGENT B2 ;  /* 0x0000000000027941 */ /* 0x000fea0003800200 */
.L_x_122:
        /* <DEDUP_REMOVED lines=16> */
.L_x_125:
[----:B------:R-:W-:Y:S05]  /*3f80*/  BSYNC.RECONVERGENT B2 ;  /* 0x0000000000027941 */ /* 0x000fea0003800200 */
.L_x_124:
        /* <DEDUP_REMOVED lines=15> */
.L_x_127:
[----:B------:R-:W-:Y:S05]  /*4080*/  BSYNC.RECONVERGENT B2 ;  /* 0x0000000000027941 */ /* 0x000fea0003800200 */
.L_x_126:
[----:B------:R-:W-:Y:S01]  /*4090*/  FADD R12, R12, -R21 ;  /* 0x800000150c0c7221 */ /* 0x000fe20000000000 */
[----:B------:R-:W-:Y:S01]  /*40a0*/  FADD R14, R14, -R25 ;  /* 0x800000190e0e7221 */ /* 0x000fe20000000000 */
[----:B------:R-:W-:-:S07]  /*40b0*/  FADD R15, R15, -R0 ;  /* 0x800000000f0f7221 */ /* 0x000fce0000000000 */
.L_x_117:
[----:B------:R-:W-:Y:S05]  /*40c0*/  BSYNC.RECONVERGENT B1 ;  /* 0x0000000000017941 */ /* 0x000fea0003800200 */
.L_x_116:
[----:B------:R-:W-:Y:S01]  /*40d0*/  IADD3 R4, PT, PT, R4, 0x2, RZ ;  /* 0x0000000204047810 */ /* 0x000fe20007ffe0ff */
[----:B------:R-:W-:Y:S06]  /*40e0*/  @P2 BRA `(.L_x_128) ;  /* 0xffffffec00c42947 */ /* 0x000fec000383ffff */
.L_x_76:
[----:B------:R-:W-:Y:S05]  /*40f0*/  BSYNC.RECONVERGENT B0 ;  /* 0x0000000000007941 */ /* 0x000fea0003800200 */
.L_x_75:
[----:B------:R-:W0:Y:S01]  /*4100*/  LDC R0, c[0x0][0x390] ;  /* 0x0000e400ff007b82 */ /* 0x000e220000000800 */
[----:B------:R-:W1:Y:S02]  /*4110*/  LDCU UR6, c[0x0][0x398] ;  /* 0x00007300ff0677ac */ /* 0x000e640008000800 */
[----:B-1----:R-:W-:Y:S01]  /*4120*/  FMUL R12, R12, UR6 ;  /* 0x000000060c0c7c20 */ /* 0x002fe20008400000 */
[----:B------:R-:W-:Y:S01]  /*4130*/  FMUL R3, R14, UR6 ;  /* 0x000000060e037c20 */ /* 0x000fe20008400000 */
[----:B------:R-:W-:Y:S01]  /*4140*/  FMUL R2, R15, UR6 ;  /* 0x000000060f027c20 */ /* 0x000fe20008400000 */
[----:B0-----:R-:W-:-:S04]  /*4150*/  FADD R0, -R0, 1 ;  /* 0x3f80000000007421 */ /* 0x001fc80000000100 */
[-C--:B-----5:R-:W-:Y:S01]  /*4160*/  FFMA R9, R9, R0.reuse, R12 ;  /* 0x0000000009097223 */ /* 0x0a0fe2000000000c */
[-C--:B------:R-:W-:Y:S01]  /*4170*/  FFMA R10, R10, R0.reuse, R3 ;  /* 0x000000000a0a7223 */ /* 0x080fe20000000003 */
[----:B------:R-:W-:Y:S02]  /*4180*/  FFMA R11, R11, R0, R2 ;  /* 0x000000000b0b7223 */ /* 0x000fe40000000002 */
[----:B------:R-:W-:Y:S01]  /*4190*/  FFMA R6, R9, UR6, R6 ;  /* 0x0000000609067c23 */ /* 0x000fe20008000006 */
[----:B------:R-:W-:Y:S01]  /*41a0*/  FFMA R7, R10, UR6, R7 ;  /* 0x000000060a077c23 */ /* 0x000fe20008000007 */
[----:B------:R-:W-:Y:S01]  /*41b0*/  FFMA R8, R11, UR6, R8 ;  /* 0x000000060b087c23 */ /* 0x000fe20008000008 */
[----:B------:R-:W-:Y:S02]  /*41c0*/  STG.E desc[UR4][R18.64+0xc], R9 ;  /* 0x00000c0912007986 */ /* 0x000fe4000c101904 */
[----:B------:R-:W-:Y:S02]  /*41d0*/  FMNMX R6, R6, 100, PT ;  /* 0x42c8000006067809 */ /* 0x000fe40003800000 */
[----:B------:R-:W-:Y:S01]  /*41e0*/  FMNMX R7, R7, 100, PT ;  /* 0x42c8000007077809 */ /* 0x000fe20003800000 */
[----:B------:R-:W-:Y:S01]  /*41f0*/  STG.E desc[UR4][R18.64+0x10], R10 ;  /* 0x0000100a12007986 */ /* 0x000fe2000c101904 */
[----:B------:R-:W-:-:S02]  /*4200*/  FMNMX R8, R8, 100, PT ;  /* 0x42c8000008087809 */ /* 0x000fc40003800000 */
[----:B------:R-:W-:Y:S01]  /*4210*/  FMNMX R3, R6, -100, !PT ;  /* 0xc2c8000006037809 */ /* 0x000fe20007800000 */
[----:B------:R-:W-:Y:S01]  /*4220*/  STG.E desc[UR4][R18.64+0x14], R11 ;  /* 0x0000140b12007986 */ /* 0x000fe2000c101904 */
[----:B------:R-:W-:Y:S02]  /*4230*/  FMNMX R7, R7, -100, !PT ;  /* 0xc2c8000007077809 */ /* 0x000fe40007800000 */
[----:B------:R-:W-:Y:S01]  /*4240*/  FMNMX R5, R8, -100, !PT ;  /* 0xc2c8000008057809 */ /* 0x000fe20007800000 */
[----:B------:R-:W-:Y:S04]  /*4250*/  STG.E desc[UR4][R18.64], R3 ;  /* 0x0000000312007986 */ /* 0x000fe8000c101904 */
[----:B------:R-:W-:Y:S04]  /*4260*/  STG.E desc[UR4][R18.64+0x4], R7 ;  /* 0x0000040712007986 */ /* 0x000fe8000c101904 */
[----:B------:R-:W-:Y:S01]  /*4270*/  STG.E desc[UR4][R18.64+0x8], R5 ;  /* 0x0000080512007986 */ /* 0x000fe2000c101904 */
[----:B------:R-:W-:Y:S05]  /*4280*/  EXIT ;  /* 0x000000000000794d */ /* 0x000fea0003800000 */
        .weak           $__internal_0_$__cuda_sm20_sqrt_rn_f32_slowpath
        .type           $__internal_0_$__cuda_sm20_sqrt_rn_f32_slowpath,@function
        .size           $__internal_0_$__cuda_sm20_sqrt_rn_f32_slowpath,($__internal_1_$__cuda_sm3x_div_rn_noftz_f32_slowpath - $__internal_0_$__cuda_sm20_sqrt_rn_f32_slowpath)
$__internal_0_$__cuda_sm20_sqrt_rn_f32_slowpath:
[----:B------:R-:W-:-:S13]  /*4290*/  LOP3.LUT P0, RZ, R2, 0x7fffffff, RZ, 0xc0, !PT ;  /* 0x7fffffff02ff7812 */ /* 0x000fda000780c0ff */
[----:B------:R-:W-:Y:S01]  /*42a0*/  @!P0 MOV R31, R2 ;  /* 0x00000002001f8202 */ /* 0x000fe20000000f00 */
[----:B------:R-:W-:Y:S06]  /*42b0*/  @!P0 BRA `(.L_x_129) ;  /* 0x0000000000408947 */ /* 0x000fec0003800000 */
[----:B------:R-:W-:-:S13]  /*42c0*/  FSETP.GEU.FTZ.AND P0, PT, R2, RZ, PT ;  /* 0x000000ff0200720b */ /* 0x000fda0003f1e000 */
[----:B------:R-:W-:Y:S01]  /*42d0*/  @!P0 MOV R31, 0x7fffffff ;  /* 0x7fffffff001f8802 */ /* 0x000fe20000000f00 */
[----:B------:R-:W-:Y:S06]  /*42e0*/  @!P0 BRA `(.L_x_129) ;  /* 0x0000000000348947 */ /* 0x000fec0003800000 */
[----:B------:R-:W-:-:S13]  /*42f0*/  FSETP.GTU.FTZ.AND P0, PT, |R2|, +INF , PT ;  /* 0x7f8000000200780b */ /* 0x000fda0003f1c200 */
[----:B------:R-:W-:Y:S01]  /*4300*/  @P0 FADD.FTZ R31, R2, 1 ;  /* 0x3f800000021f0421 */ /* 0x000fe20000010000 */
[----:B------:R-:W-:Y:S06]  /*4310*/  @P0 BRA `(.L_x_129) ;  /* 0x0000000000280947 */ /* 0x000fec0003800000 */
[----:B------:R-:W-:-:S13]  /*4320*/  FSETP.NEU.FTZ.AND P0, PT, |R2|, +INF , PT ;  /* 0x7f8000000200780b */ /* 0x000fda0003f1d200 */
[----:B------:R-:W-:Y:S01]  /*4330*/  @P0 FFMA R30, R2, 1.84467440737095516160e+19, RZ ;  /* 0x5f800000021e0823 */ /* 0x000fe200000000ff */
[----:B------:R-:W-:-:S03]  /*4340*/  @!P0 MOV R31, R2 ;  /* 0x00000002001f8202 */ /* 0x000fc60000000f00 */
[----:B------:R-:W0:Y:S02]  /*4350*/  @P0 MUFU.RSQ R3, R30 ;  /* 0x0000001e00030308 */ /* 0x000e240000001400 */
[----:B0-----:R-:W-:Y:S01]  /*4360*/  @P0 FMUL.FTZ R27, R30, R3 ;  /* 0x000000031e1b0220 */ /* 0x001fe20000410000 */
[----:B------:R-:W-:-:S03]  /*4370*/  @P0 FMUL.FTZ R3, R3, 0.5 ;  /* 0x3f00000003030820 */ /* 0x000fc60000410000 */
[----:B------:R-:W-:-:S04]  /*4380*/  @P0 FADD.FTZ R26, -R27, -RZ ;  /* 0x800000ff1b1a0221 */ /* 0x000fc80000010100 */
[----:B------:R-:W-:-:S04]  /*4390*/  @P0 FFMA R26, R27, R26, R30 ;  /* 0x0000001a1b1a0223 */ /* 0x000fc8000000001e */
[----:B------:R-:W-:-:S04]  /*43a0*/  @P0 FFMA R3, R26, R3, R27 ;  /* 0x000000031a030223 */ /* 0x000fc8000000001b */
[----:B------:R-:W-:-:S07]  /*43b0*/  @P0 FMUL.FTZ R31, R3, 2.3283064365386962891e-10 ;  /* 0x2f800000031f0820 */ /* 0x000fce0000410000 */
.L_x_129:
[----:B------:R-:W-:Y:S01]  /*43c0*/  HFMA2 R3, -RZ, RZ, 0, 0 ;  /* 0x00000000ff037431 */ /* 0x000fe200000001ff */
[----:B------:R-:W-:-:S04]  /*43d0*/  MOV R2, R0 ;  /* 0x0000000000027202 */ /* 0x000fc80000000f00 */
[----:B------:R-:W-:Y:S05]  /*43e0*/  RET.REL.NODEC R2 `(compute_forces_kernel) ;  /* 0xffffffbc02047950 */ /* 0x000fea0003c3ffff */
        .weak           $__internal_1_$__cuda_sm3x_div_rn_noftz_f32_slowpath
        .type           $__internal_1_$__cuda_sm3x_div_rn_noftz_f32_slowpath,@function
        .size           $__internal_1_$__cuda_sm3x_div_rn_noftz_f32_slowpath,(.L_x_143 - $__internal_1_$__cuda_sm3x_div_rn_noftz_f32_slowpath)
$__internal_1_$__cuda_sm3x_div_rn_noftz_f32_slowpath:
[----:B------:R-:W-:Y:S01]  /*43f0*/  SHF.R.U32.HI R26, RZ, 0x17, R0 ;  /* 0x00000017ff1a7819 */ /* 0x000fe20000011600 */
[----:B------:R-:W-:Y:S01]  /*4400*/  BSSY.RECONVERGENT B3, `(.L_x_130) ;  /* 0x0000062000037945 */ /* 0x000fe20003800200 */
[----:B------:R-:W-:Y:S02]  /*4410*/  SHF.R.U32.HI R30, RZ, 0x17, R3 ;  /* 0x00000017ff1e7819 */ /* 0x000fe40000011603 */
[----:B------:R-:W-:Y:S02]  /*4420*/  LOP3.LUT R26, R26, 0xff, RZ, 0xc0, !PT ;  /* 0x000000ff1a1a7812 */ /* 0x000fe400078ec0ff */
[----:B------:R-:W-:Y:S02]  /*4430*/  LOP3.LUT R30, R30, 0xff, RZ, 0xc0, !PT ;  /* 0x000000ff1e1e7812 */ /* 0x000fe400078ec0ff */
[----:B------:R-:W-:Y:S02]  /*4440*/  IADD3 R31, PT, PT, R26, -0x1, RZ ;  /* 0xffffffff1a1f7810 */ /* 0x000fe40007ffe0ff */
[----:B------:R-:W-:-:S02]  /*4450*/  IADD3 R32, PT, PT, R30, -0x1, RZ ;  /* 0xffffffff1e207810 */ /* 0x000fc40007ffe0ff */
[----:B------:R-:W-:-:S04]  /*4460*/  ISETP.GT.U32.AND P0, PT, R31, 0xfd, PT ;  /* 0x000000fd1f00780c */ /* 0x000fc80003f04070 */
[----:B------:R-:W-:-:S13]  /*4470*/  ISETP.GT.U32.OR P0, PT, R32, 0xfd, P0 ;  /* 0x000000fd2000780c */ /* 0x000fda0000704470 */
[----:B------:R-:W-:Y:S01]  /*4480*/  @!P0 MOV R27, RZ ;  /* 0x000000ff001b8202 */ /* 0x000fe20000000f00 */
[----:B------:R-:W-:Y:S06]  /*4490*/  @!P0 BRA `(.L_x_131) ;  /* 0x00000000005c8947 */ /* 0x000fec0003800000 */
[----:B------:R-:W-:Y:S02]  /*44a0*/  FSETP.GTU.FTZ.AND P0, PT, |R3|, +INF , PT ;  /* 0x7f8000000300780b */ /* 0x000fe40003f1c200 */
[----:B------:R-:W-:-:S04]  /*44b0*/  FSETP.GTU.FTZ.AND P1, PT, |R0|, +INF , PT ;  /* 0x7f8000000000780b */ /* 0x000fc80003f3c200 */
[----:B------:R-:W-:-:S13]  /*44c0*/  PLOP3.LUT P0, PT, P0, P1, PT, 0xf8, 0x8f ;  /* 0x00000000008f781c */ /* 0x000fda0000703f70 */
[----:B------:R-:W-:Y:S05]  /*44d0*/  @P0 BRA `(.L_x_132) ;  /* 0x00000004004c0947 */ /* 0x000fea0003800000 */
[----:B------:R-:W-:-:S13]  /*44e0*/  LOP3.LUT P0, RZ, R0, 0x7fffffff, R3, 0xc8, !PT ;  /* 0x7fffffff00ff7812 */ /* 0x000fda000780c803 */
[----:B------:R-:W-:Y:S05]  /*44f0*/  @!P0 BRA `(.L_x_133) ;  /* 0x00000004003c8947 */ /* 0x000fea0003800000 */
[C---:B------:R-:W-:Y:S02]  /*4500*/  FSETP.NEU.FTZ.AND P3, PT, |R3|.reuse, +INF , PT ;  /* 0x7f8000000300780b */ /* 0x040fe40003f7d200 */
[----:B------:R-:W-:Y:S02]  /*4510*/  FSETP.NEU.FTZ.AND P1, PT, |R0|, +INF , PT ;  /* 0x7f8000000000780b */ /* 0x000fe40003f3d200 */
[----:B------:R-:W-:-:S11]  /*4520*/  FSETP.NEU.FTZ.AND P0, PT, |R3|, +INF , PT ;  /* 0x7f8000000300780b */ /* 0x000fd60003f1d200 */
[----:B------:R-:W-:Y:S05]  /*4530*/  @!P1 BRA !P3, `(.L_x_133) ;  /* 0x00000004002c9947 */ /* 0x000fea0005800000 */
[----:B------:R-:W-:-:S04]  /*4540*/  LOP3.LUT P3, RZ, R3, 0x7fffffff, RZ, 0xc0, !PT ;  /* 0x7fffffff03ff7812 */ /* 0x000fc8000786c0ff */
[----:B------:R-:W-:-:S13]  /*4550*/  PLOP3.LUT P1, PT, P1, P3, PT, 0x2f, 0xf2 ;  /* 0x0000000000f2781c */ /* 0x000fda0000f26577 */
[----:B------:R-:W-:Y:S05]  /*4560*/  @P1 BRA `(.L_x_134) ;  /* 0x0000000400181947 */ /* 0x000fea0003800000 */
[----:B------:R-:W-:-:S04]  /*4570*/  LOP3.LUT P1, RZ, R0, 0x7fffffff, RZ, 0xc0, !PT ;  /* 0x7fffffff00ff7812 */ /* 0x000fc8000782c0ff */
[----:B------:R-:W-:-:S13]  /*4580*/  PLOP3.LUT P0, PT, P0, P1, PT, 0x2f, 0xf2 ;  /* 0x0000000000f2781c */ /* 0x000fda0000702577 */
[----:B------:R-:W-:Y:S05]  /*4590*/  @P0 BRA `(.L_x_135) ;  /* 0x0000000400000947 */ /* 0x000fea0003800000 */
[----:B------:R-:W-:Y:S02]  /*45a0*/  ISETP.GE.AND P0, PT, R32, RZ, PT ;  /* 0x000000ff2000720c */ /* 0x000fe40003f06270 */
[----:B------:R-:W-:-:S11]  /*45b0*/  ISETP.GE.AND P1, PT, R31, RZ, PT ;  /* 0x000000ff1f00720c */ /* 0x000fd60003f26270 */
[----:B------:R-:W-:Y:S01]  /*45c0*/  @P0 MOV R27, RZ ;  /* 0x000000ff001b0202 */ /* 0x000fe20000000f00 */
[----:B------:R-:W-:Y:S01]  /*45d0*/  @!P0 FFMA R3, R3, 1.84467440737095516160e+19, RZ ;  /* 0x5f80000003038823 */ /* 0x000fe200000000ff */
[----:B------:R-:W-:Y:S01]  /*45e0*/  @!P0 MOV R27, 0xffffffc0 ;  /* 0xffffffc0001b8802 */ /* 0x000fe20000000f00 */
[----:B------:R-:W-:-:S03]  /*45f0*/  @!P1 FFMA R0, R0, 1.84467440737095516160e+19, RZ ;  /* 0x5f80000000009823 */ /* 0x000fc600000000ff */
[----:B------:R-:W-:-:S07]  /*4600*/  @!P1 IADD3 R27, PT, PT, R27, 0x40, RZ ;  /* 0x000000401b1b9810 */ /* 0x000fce0007ffe0ff */
.L_x_131:
[----:B------:R-:W-:Y:S01]  /*4610*/  LEA R31, R26, 0xc0800000, 0x17 ;  /* 0xc08000001a1f7811 */ /* 0x000fe200078eb8ff */
[----:B------:R-:W-:Y:S01]  /*4620*/  BSSY.RECONVERGENT B4, `(.L_x_136) ;  /* 0x0000036000047945 */ /* 0x000fe20003800200 */
[----:B------:R-:W-:Y:S02]  /*4630*/  IADD3 R30, PT, PT, R30, -0x7f, RZ ;  /* 0xffffff811e1e7810 */ /* 0x000fe40007ffe0ff */
[----:B------:R-:W-:Y:S02]  /*4640*/  IADD3 R34, PT, PT, -R31, R0, RZ ;  /* 0x000000001f227210 */ /* 0x000fe40007ffe1ff */
[C---:B------:R-:W-:Y:S01]  /*4650*/  IADD3 R26, PT, PT, R30.reuse, 0x7f, -R26 ;  /* 0x0000007f1e1a7810 */ /* 0x040fe20007ffe81a */
[----:B------:R-:W-:Y:S01]  /*4660*/  IMAD R0, R30, -0x800000, R3 ;  /* 0xff8000001e007824 */ /* 0x000fe200078e0203 */
[----:B------:R-:W0:Y:S01]  /*4670*/  MUFU.RCP R32, R34 ;  /* 0x0000002200207308 */ /* 0x000e220000001000 */
[----:B------:R-:W-:Y:S01]  /*4680*/  FADD.FTZ R31, -R34, -RZ ;  /* 0x800000ff221f7221 */ /* 0x000fe20000010100 */
[----:B------:R-:W-:-:S03]  /*4690*/  IADD3 R27, PT, PT, R26, R27, RZ ;  /* 0x0000001b1a1b7210 */ /* 0x000fc60007ffe0ff */
[----:B0-----:R-:W-:-:S04]  /*46a0*/  FFMA R35, R32, R31, 1 ;  /* 0x3f80000020237423 */ /* 0x001fc8000000001f */
[----:B------:R-:W-:-:S04]  /*46b0*/  FFMA R35, R32, R35, R32 ;  /* 0x0000002320237223 */ /* 0x000fc80000000020 */
[----:B------:R-:W-:-:S04]  /*46c0*/  FFMA R32, R0, R35, RZ ;  /* 0x0000002300207223 */ /* 0x000fc800000000ff */
[----:B------:R-:W-:-:S04]  /*46d0*/  FFMA R3, R31, R32, R0 ;  /* 0x000000201f037223 */ /* 0x000fc80000000000 */
[----:B------:R-:W-:-:S04]  /*46e0*/  FFMA R32, R35, R3, R32 ;  /* 0x0000000323207223 */ /* 0x000fc80000000020 */
[----:B------:R-:W-:-:S04]  /*46f0*/  FFMA R31, R31, R32, R0 ;  /* 0x000000201f1f7223 */ /* 0x000fc80000000000 */
[----:B------:R-:W-:-:S05]  /*4700*/  FFMA R0, R35, R31, R32 ;  /* 0x0000001f23007223 */ /* 0x000fca0000000020 */
[----:B------:R-:W-:-:S04]  /*4710*/  SHF.R.U32.HI R3, RZ, 0x17, R0 ;  /* 0x00000017ff037819 */ /* 0x000fc80000011600 */
[----:B------:R-:W-:-:S04]  /*4720*/  LOP3.LUT R26, R3, 0xff, RZ, 0xc0, !PT ;  /* 0x000000ff031a7812 */ /* 0x000fc800078ec0ff */
[----:B------:R-:W-:-:S04]  /*4730*/  IADD3 R3, PT, PT, R26, R27, RZ ;  /* 0x0000001b1a037210 */ /* 0x000fc80007ffe0ff */
[----:B------:R-:W-:-:S04]  /*4740*/  IADD3 R26, PT, PT, R3, -0x1, RZ ;  /* 0xffffffff031a7810 */ /* 0x000fc80007ffe0ff */
[----:B------:R-:W-:-:S13]  /*4750*/  ISETP.GE.U32.AND P0, PT, R26, 0xfe, PT ;  /* 0x000000fe1a00780c */ /* 0x000fda0003f06070 */
[----:B------:R-:W-:Y:S05]  /*4760*/  @!P0 BRA `(.L_x_137) ;  /* 0x0000000000808947 */ /* 0x000fea0003800000 */
[----:B------:R-:W-:-:S13]  /*4770*/  ISETP.GT.AND P0, PT, R3, 0xfe, PT ;  /* 0x000000fe0300780c */ /* 0x000fda0003f04270 */
[----:B------:R-:W-:Y:S05]  /*4780*/  @P0 BRA `(.L_x_138) ;  /* 0x00000000006c0947 */ /* 0x000fea0003800000 */
[----:B------:R-:W-:-:S13]  /*4790*/  ISETP.GE.AND P0, PT, R3, 0x1, PT ;  /* 0x000000010300780c */ /* 0x000fda0003f06270 */
[----:B------:R-:W-:Y:S05]  /*47a0*/  @P0 BRA `(.L_x_139) ;  /* 0x0000000000740947 */ /* 0x000fea0003800000 */
[----:B------:R-:W-:Y:S02]  /*47b0*/  ISETP.GE.AND P0, PT, R3, -0x18, PT ;  /* 0xffffffe80300780c */ /* 0x000fe40003f06270 */
[----:B------:R-:W-:-:S11]  /*47c0*/  LOP3.LUT R0, R0, 0x80000000, RZ, 0xc0, !PT ;  /* 0x8000000000007812 */ /* 0x000fd600078ec0ff */
[----:B------:R-:W-:Y:S05]  /*47d0*/  @!P0 BRA `(.L_x_139) ;  /* 0x0000000000688947 */ /* 0x000fea0003800000 */
[CCC-:B------:R-:W-:Y:S01]  /*47e0*/  FFMA.RZ R26, R35.reuse, R31.reuse, R32.reuse ;  /* 0x0000001f231a7223 */ /* 0x1c0fe2000000c020 */
[CCC-:B------:R-:W-:Y:S01]  /*47f0*/  FFMA.RP R27, R35.reuse, R31.reuse, R32.reuse ;  /* 0x0000001f231b7223 */ /* 0x1c0fe20000008020 */
[----:B------:R-:W-:Y:S01]  /*4800*/  FFMA.RM R32, R35, R31, R32 ;  /* 0x0000001f23207223 */ /* 0x000fe20000004020 */
[C---:B------:R-:W-:Y:S02]  /*4810*/  IADD3 R30, PT, PT, R3.reuse, 0x20, RZ ;  /* 0x00000020031e7810 */ /* 0x040fe40007ffe0ff */
[----:B------:R-:W-:Y:S02]  /*4820*/  LOP3.LUT R26, R26, 0x7fffff, RZ, 0xc0, !PT ;  /* 0x007fffff1a1a7812 */ /* 0x000fe400078ec0ff */
[C---:B------:R-:W-:Y:S02]  /*4830*/  ISETP.NE.AND P3, PT, R3.reuse, RZ, PT ;  /* 0x000000ff0300720c */ /* 0x040fe40003f65270 */
[----:B------:R-:W-:Y:S02]  /*4840*/  LOP3.LUT R31, R26, 0x800000, RZ, 0xfc, !PT ;  /* 0x008000001a1f7812 */ /* 0x000fe400078efcff */
[----:B------:R-:W-:-:S02]  /*4850*/  ISETP.NE.AND P1, PT, R3, RZ, PT ;  /* 0x000000ff0300720c */ /* 0x000fc40003f25270 */
[----:B------:R-:W-:Y:S02]  /*4860*/  IADD3 R3, PT, PT, -R3, RZ, RZ ;  /* 0x000000ff03037210 */ /* 0x000fe40007ffe1ff */
[----:B------:R-:W-:Y:S02]  /*4870*/  SHF.L.U32 R30, R31, R30, RZ ;  /* 0x0000001e1f1e7219 */ /* 0x000fe400000006ff */
[----:B------:R-:W-:Y:S02]  /*4880*/  FSETP.NEU.FTZ.AND P0, PT, R27, R32, PT ;  /* 0x000000201b00720b */ /* 0x000fe40003f1d000 */
[----:B------:R-:W-:Y:S02]  /*4890*/  SEL R26, R3, RZ, P3 ;  /* 0x000000ff031a7207 */ /* 0x000fe40001800000 */
[----:B------:R-:W-:Y:S02]  /*48a0*/  ISETP.NE.AND P1, PT, R30, RZ, P1 ;  /* 0x000000ff1e00720c */ /* 0x000fe40000f25270 */
[----:B------:R-:W-:-:S02]  /*48b0*/  SHF.R.U32.HI R30, RZ, R26, R31 ;  /* 0x0000001aff1e7219 */ /* 0x000fc4000001161f */
[----:B------:R-:W-:Y:S02]  /*48c0*/  PLOP3.LUT P0, PT, P0, P1, PT, 0xf8, 0x8f ;  /* 0x00000000008f781c */ /* 0x000fe40000703f70 */
[----:B------:R-:W-:Y:S02]  /*48d0*/  SHF.R.U32.HI R26, RZ, 0x1, R30 ;  /* 0x00000001ff1a7819 */ /* 0x000fe4000001161e */
[----:B------:R-:W-:-:S04]  /*48e0*/  SEL R3, RZ, 0x1, !P0 ;  /* 0x00000001ff037807 */ /* 0x000fc80004000000 */
[----:B------:R-:W-:-:S04]  /*48f0*/  LOP3.LUT R3, R3, 0x1, R26, 0xf8, !PT ;  /* 0x0000000103037812 */ /* 0x000fc800078ef81a */
[----:B------:R-:W-:-:S04]  /*4900*/  LOP3.LUT R3, R3, R30, RZ, 0xc0, !PT ;  /* 0x0000001e03037212 */ /* 0x000fc800078ec0ff */
[----:B------:R-:W-:-:S04]  /*4910*/  IADD3 R3, PT, PT, R26, R3, RZ ;  /* 0x000000031a037210 */ /* 0x000fc80007ffe0ff */
[----:B------:R-:W-:Y:S01]  /*4920*/  LOP3.LUT R0, R3, R0, RZ, 0xfc, !PT ;  /* 0x0000000003007212 */ /* 0x000fe200078efcff */
[----:B------:R-:W-:Y:S06]  /*4930*/  BRA `(.L_x_139) ;  /* 0x0000000000107947 */ /* 0x000fec0003800000 */
.L_x_138:
[----:B------:R-:W-:-:S04]  /*4940*/  LOP3.LUT R0, R0, 0x80000000, RZ, 0xc0, !PT ;  /* 0x8000000000007812 */ /* 0x000fc800078ec0ff */
[----:B------:R-:W-:Y:S01]  /*4950*/  LOP3.LUT R0, R0, 0x7f800000, RZ, 0xfc, !PT ;  /* 0x7f80000000007812 */ /* 0x000fe200078efcff */
[----:B------:R-:W-:Y:S06]  /*4960*/  BRA `(.L_x_139) ;  /* 0x0000000000047947 */ /* 0x000fec0003800000 */
.L_x_137:
[----:B------:R-:W-:-:S07]  /*4970*/  LEA R0, R27, R0, 0x17 ;  /* 0x000000001b007211 */ /* 0x000fce00078eb8ff */
.L_x_139:
[----:B------:R-:W-:Y:S05]  /*4980*/  BSYNC.RECONVERGENT B4 ;  /* 0x0000000000047941 */ /* 0x000fea0003800200 */
.L_x_136:
[----:B------:R-:W-:Y:S05]  /*4990*/  BRA `(.L_x_140) ;  /* 0x0000000000207947 */ /* 0x000fea0003800000 */
.L_x_135:
[----:B------:R-:W-:-:S04]  /*49a0*/  LOP3.LUT R0, R0, 0x80000000, R3, 0x48, !PT ;  /* 0x8000000000007812 */ /* 0x000fc800078e4803 */
[----:B------:R-:W-:Y:S01]  /*49b0*/  LOP3.LUT R0, R0, 0x7f800000, RZ, 0xfc, !PT ;  /* 0x7f80000000007812 */ /* 0x000fe200078efcff */
[----:B------:R-:W-:Y:S06]  /*49c0*/  BRA `(.L_x_140) ;  /* 0x0000000000147947 */ /* 0x000fec0003800000 */
.L_x_134:
[----:B------:R-:W-:Y:S01]  /*49d0*/  LOP3.LUT R0, R0, 0x80000000, R3, 0x48, !PT ;  /* 0x8000000000007812 */ /* 0x000fe200078e4803 */
[----:B------:R-:W-:Y:S06]  /*49e0*/  BRA `(.L_x_140) ;  /* 0x00000000000c7947 */ /* 0x000fec0003800000 */
.L_x_133:
[----:B------:R-:W0:Y:S01]  /*49f0*/  MUFU.RSQ R0, -QNAN ;  /* 0xffc0000000007908 */ /* 0x000e220000001400 */
[----:B------:R-:W-:Y:S05]  /*4a00*/  BRA `(.L_x_140) ;  /* 0x0000000000047947 */ /* 0x000fea0003800000 */
.L_x_132:
[----:B------:R-:W-:-:S07]  /*4a10*/  FADD.FTZ R0, R3, R0 ;  /* 0x0000000003007221 */ /* 0x000fce0000010000 */
.L_x_140:
[----:B------:R-:W-:Y:S05]  /*4a20*/  BSYNC.RECONVERGENT B3 ;  /* 0x0000000000037941 */ /* 0x000fea0003800200 */
.L_x_130:
[----:B------:R-:W-:-:S04]  /*4a30*/  HFMA2 R3, -RZ, RZ, 0, 0 ;  /* 0x00000000ff037431 */ /* 0x000fc800000001ff */
[----:B0-----:R-:W-:Y:S05]  /*4a40*/  RET.REL.NODEC R2 `(compute_forces_kernel) ;  /* 0xffffffb4026c7950 */ /* 0x001fea0003c3ffff */
.L_x_141:
[----:B------:R-:W-:-:S00]  /*4a50*/  BRA `(.L_x_141) ;  /* 0xfffffffc00fc7947 */ /* 0x000fc0000383ffff */
[----:B------:R-:W-:-:S00]  /*4a60*/  NOP ;  /* 0x0000000000007918 */ /* 0x000fc00000000000 */
        /* <DEDUP_REMOVED lines=9> */
.L_x_143:


//--------------------- .nv.shared.reserved.0     --------------------------
	.section	.nv.shared.reserved.0,"aw",@nobits
	.weak		__nv_reservedSMEM_offset_0_alias
	.size		__nv_reservedSMEM_offset_0_alias, 0, 64
	.other		__nv_reservedSMEM_offset_0_alias,@"STO_CUDA_RESERVED_SHARED STV_DEFAULT"
__nv_reservedSMEM_offset_0_alias:
	.zero		0
	.zero		64


//--------------------- .nv.constant0.compute_forces_kernel --------------------------
	.section	.nv.constant0.compute_forces_kernel,"a",@progbits
	.sectionflags	@""
	.align	4
.nv.constant0.compute_forces_kernel:
	.zero		924


//--------------------- SYMBOLS --------------------------

	.type		.nv.reservedSmem.offset0,@object
	.size		.nv.reservedSmem.offset0,0x4
